//
// Generated by NVIDIA NVVM Compiler
//
// Compiler Build ID: CL-36424714
// Cuda compilation tools, release 13.0, V13.0.88
// Based on NVVM 20.0.0
//

.version 9.0
.target sm_100
.address_size 64

	// .globl	_Z7softmaxILi128EEvPfS0_S0_i
// _ZZ16block_reduce_sumILi128EEffE6shared has been demoted
// _ZZ16block_reduce_sumILi32EEffE6shared has been demoted

.visible .entry _Z7softmaxILi128EEvPfS0_S0_i(
	.param .u64 .ptr .align 1 _Z7softmaxILi128EEvPfS0_S0_i_param_0,
	.param .u64 .ptr .align 1 _Z7softmaxILi128EEvPfS0_S0_i_param_1,
	.param .u64 .ptr .align 1 _Z7softmaxILi128EEvPfS0_S0_i_param_2,
	.param .u32 _Z7softmaxILi128EEvPfS0_S0_i_param_3
)
{
	.reg .pred 	%p<13>;
	.reg .b32 	%r<29>;
	.reg .b32 	%f<38>;
	.reg .b64 	%rd<11>;
	// demoted variable
	.shared .align 4 .b8 _ZZ16block_reduce_sumILi128EEffE6shared[16];
	ld.param.u64 	%rd2, [_Z7softmaxILi128EEvPfS0_S0_i_param_0];
	ld.param.u64 	%rd3, [_Z7softmaxILi128EEvPfS0_S0_i_param_1];
	ld.param.u64 	%rd4, [_Z7softmaxILi128EEvPfS0_S0_i_param_2];
	ld.param.u32 	%r4, [_Z7softmaxILi128EEvPfS0_S0_i_param_3];
	cvta.to.global.u64 	%rd1, %rd4;
	mov.u32 	%r1, %tid.x;
	mov.u32 	%r5, %ctaid.x;
	mov.u32 	%r6, %ntid.x;
	mad.lo.s32 	%r2, %r5, %r6, %r1;
	setp.ge.s32 	%p1, %r2, %r4;
	mov.f32 	%f36, 0f00000000;
	@%p1 bra 	$L__BB0_2;
	cvta.to.global.u64 	%rd5, %rd2;
	mul.wide.s32 	%rd6, %r2, 4;
	add.s64 	%rd7, %rd5, %rd6;
	ld.global.f32 	%f8, [%rd7];
	fma.rn.f32 	%f9, %f8, 0f3BBB989D, 0f3F000000;
	cvt.sat.f32.f32 	%f10, %f9;
	mov.f32 	%f11, 0f4B400001;
	mov.f32 	%f12, 0f437C0000;
	fma.rm.f32 	%f13, %f10, %f12, %f11;
	add.f32 	%f14, %f13, 0fCB40007F;
	neg.f32 	%f15, %f14;
	fma.rn.f32 	%f16, %f8, 0f3FB8AA3B, %f15;
	fma.rn.f32 	%f17, %f8, 0f32A57060, %f16;
	mov.b32 	%r7, %f13;
	shl.b32 	%r8, %r7, 23;
	mov.b32 	%f18, %r8;
	ex2.approx.ftz.f32 	%f19, %f17;
	mul.f32 	%f36, %f19, %f18;
$L__BB0_2:
	and.b32  	%r3, %r1, 31;
	mov.b32 	%r9, %f36;
	shfl.sync.bfly.b32	%r10|%p2, %r9, 16, 31, -1;
	mov.b32 	%f20, %r10;
	add.f32 	%f21, %f36, %f20;
	mov.b32 	%r11, %f21;
	shfl.sync.bfly.b32	%r12|%p3, %r11, 8, 31, -1;
	mov.b32 	%f22, %r12;
	add.f32 	%f23, %f21, %f22;
	mov.b32 	%r13, %f23;
	shfl.sync.bfly.b32	%r14|%p4, %r13, 4, 31, -1;
	mov.b32 	%f24, %r14;
	add.f32 	%f25, %f23, %f24;
	mov.b32 	%r15, %f25;
	shfl.sync.bfly.b32	%r16|%p5, %r15, 2, 31, -1;
	mov.b32 	%f26, %r16;
	add.f32 	%f27, %f25, %f26;
	mov.b32 	%r17, %f27;
	shfl.sync.bfly.b32	%r18|%p6, %r17, 1, 31, -1;
	mov.b32 	%f28, %r18;
	add.f32 	%f3, %f27, %f28;
	setp.ne.s32 	%p7, %r3, 0;
	@%p7 bra 	$L__BB0_4;
	shr.u32 	%r19, %r1, 3;
	mov.u32 	%r20, _ZZ16block_reduce_sumILi128EEffE6shared;
	add.s32 	%r21, %r20, %r19;
	st.shared.f32 	[%r21], %f3;
$L__BB0_4:
	bar.sync 	0;
	setp.gt.u32 	%p8, %r3, 3;
	mov.f32 	%f37, 0f00000000;
	@%p8 bra 	$L__BB0_6;
	shl.b32 	%r22, %r3, 2;
	mov.u32 	%r23, _ZZ16block_reduce_sumILi128EEffE6shared;
	add.s32 	%r24, %r23, %r22;
	ld.shared.f32 	%f37, [%r24];
$L__BB0_6:
	mov.b32 	%r25, %f37;
	shfl.sync.bfly.b32	%r26|%p9, %r25, 2, 31, -1;
	mov.b32 	%f30, %r26;
	add.f32 	%f31, %f37, %f30;
	mov.b32 	%r27, %f31;
	shfl.sync.bfly.b32	%r28|%p10, %r27, 1, 31, -1;
	mov.b32 	%f32, %r28;
	add.f32 	%f6, %f31, %f32;
	setp.ne.s32 	%p11, %r1, 0;
	@%p11 bra 	$L__BB0_8;
	atom.global.add.f32 	%f33, [%rd1], %f6;
$L__BB0_8:
	setp.ge.s32 	%p12, %r2, %r4;
	membar.gl;
	@%p12 bra 	$L__BB0_10;
	ld.global.f32 	%f34, [%rd1];
	div.rn.f32 	%f35, %f36, %f34;
	cvta.to.global.u64 	%rd8, %rd3;
	mul.wide.s32 	%rd9, %r2, 4;
	add.s64 	%rd10, %rd8, %rd9;
	st.global.f32 	[%rd10], %f35;
$L__BB0_10:
	ret;

}
	// .globl	_Z12softmax_vec4ILi32EEvPfS0_S0_i
.visible .entry _Z12softmax_vec4ILi32EEvPfS0_S0_i(
	.param .u64 .ptr .align 1 _Z12softmax_vec4ILi32EEvPfS0_S0_i_param_0,
	.param .u64 .ptr .align 1 _Z12softmax_vec4ILi32EEvPfS0_S0_i_param_1,
	.param .u64 .ptr .align 1 _Z12softmax_vec4ILi32EEvPfS0_S0_i_param_2,
	.param .u32 _Z12softmax_vec4ILi32EEvPfS0_S0_i_param_3
)
{
	.reg .pred 	%p<10>;
	.reg .b32 	%r<29>;
	.reg .b32 	%f<76>;
	.reg .b64 	%rd<11>;
	// demoted variable
	.shared .align 4 .b8 _ZZ16block_reduce_sumILi32EEffE6shared[4];
	ld.param.u64 	%rd4, [_Z12softmax_vec4ILi32EEvPfS0_S0_i_param_0];
	ld.param.u64 	%rd3, [_Z12softmax_vec4ILi32EEvPfS0_S0_i_param_1];
	ld.param.u64 	%rd5, [_Z12softmax_vec4ILi32EEvPfS0_S0_i_param_2];
	ld.param.u32 	%r3, [_Z12softmax_vec4ILi32EEvPfS0_S0_i_param_3];
	cvta.to.global.u64 	%rd1, %rd5;
	cvta.to.global.u64 	%rd2, %rd4;
	mov.u32 	%r1, %tid.x;
	mov.u32 	%r4, %ctaid.x;
	mov.u32 	%r5, %ntid.x;
	mad.lo.s32 	%r6, %r4, %r5, %r1;
	shl.b32 	%r2, %r6, 2;
	setp.ge.s32 	%p1, %r2, %r3;
	mov.f32 	%f72, 0f00000000;
	mov.f32 	%f73, %f72;
	mov.f32 	%f74, %f72;
	mov.f32 	%f75, %f72;
	@%p1 bra 	$L__BB1_2;
	mul.wide.s32 	%rd6, %r2, 4;
	add.s64 	%rd7, %rd2, %rd6;
	ld.global.v4.f32 	{%f11, %f12, %f13, %f14}, [%rd7];
	fma.rn.f32 	%f15, %f11, 0f3BBB989D, 0f3F000000;
	cvt.sat.f32.f32 	%f16, %f15;
	mov.f32 	%f17, 0f4B400001;
	mov.f32 	%f18, 0f437C0000;
	fma.rm.f32 	%f19, %f16, %f18, %f17;
	add.f32 	%f20, %f19, 0fCB40007F;
	neg.f32 	%f21, %f20;
	fma.rn.f32 	%f22, %f11, 0f3FB8AA3B, %f21;
	fma.rn.f32 	%f23, %f11, 0f32A57060, %f22;
	mov.b32 	%r7, %f19;
	shl.b32 	%r8, %r7, 23;
	mov.b32 	%f24, %r8;
	ex2.approx.ftz.f32 	%f25, %f23;
	mul.f32 	%f73, %f25, %f24;
	fma.rn.f32 	%f26, %f12, 0f3BBB989D, 0f3F000000;
	cvt.sat.f32.f32 	%f27, %f26;
	fma.rm.f32 	%f28, %f27, %f18, %f17;
	add.f32 	%f29, %f28, 0fCB40007F;
	neg.f32 	%f30, %f29;
	fma.rn.f32 	%f31, %f12, 0f3FB8AA3B, %f30;
	fma.rn.f32 	%f32, %f12, 0f32A57060, %f31;
	mov.b32 	%r9, %f28;
	shl.b32 	%r10, %r9, 23;
	mov.b32 	%f33, %r10;
	ex2.approx.ftz.f32 	%f34, %f32;
	mul.f32 	%f74, %f34, %f33;
	fma.rn.f32 	%f35, %f13, 0f3BBB989D, 0f3F000000;
	cvt.sat.f32.f32 	%f36, %f35;
	fma.rm.f32 	%f37, %f36, %f18, %f17;
	add.f32 	%f38, %f37, 0fCB40007F;
	neg.f32 	%f39, %f38;
	fma.rn.f32 	%f40, %f13, 0f3FB8AA3B, %f39;
	fma.rn.f32 	%f41, %f13, 0f32A57060, %f40;
	mov.b32 	%r11, %f37;
	shl.b32 	%r12, %r11, 23;
	mov.b32 	%f42, %r12;
	ex2.approx.ftz.f32 	%f43, %f41;
	mul.f32 	%f72, %f43, %f42;
	fma.rn.f32 	%f44, %f14, 0f3BBB989D, 0f3F000000;
	cvt.sat.f32.f32 	%f45, %f44;
	fma.rm.f32 	%f46, %f45, %f18, %f17;
	add.f32 	%f47, %f46, 0fCB40007F;
	neg.f32 	%f48, %f47;
	fma.rn.f32 	%f49, %f14, 0f3FB8AA3B, %f48;
	fma.rn.f32 	%f50, %f14, 0f32A57060, %f49;
	mov.b32 	%r13, %f46;
	shl.b32 	%r14, %r13, 23;
	mov.b32 	%f51, %r14;
	ex2.approx.ftz.f32 	%f52, %f50;
	mul.f32 	%f75, %f52, %f51;
$L__BB1_2:
	add.f32 	%f53, %f73, %f74;
	add.f32 	%f54, %f72, %f53;
	add.f32 	%f55, %f75, %f54;
	and.b32  	%r15, %r1, 31;
	mov.b32 	%r16, %f55;
	shfl.sync.bfly.b32	%r17|%p2, %r16, 16, 31, -1;
	mov.b32 	%f56, %r17;
	add.f32 	%f57, %f55, %f56;
	mov.b32 	%r18, %f57;
	shfl.sync.bfly.b32	%r19|%p3, %r18, 8, 31, -1;
	mov.b32 	%f58, %r19;
	add.f32 	%f59, %f57, %f58;
	mov.b32 	%r20, %f59;
	shfl.sync.bfly.b32	%r21|%p4, %r20, 4, 31, -1;
	mov.b32 	%f60, %r21;
	add.f32 	%f61, %f59, %f60;
	mov.b32 	%r22, %f61;
	shfl.sync.bfly.b32	%r23|%p5, %r22, 2, 31, -1;
	mov.b32 	%f62, %r23;
	add.f32 	%f63, %f61, %f62;
	mov.b32 	%r24, %f63;
	shfl.sync.bfly.b32	%r25|%p6, %r24, 1, 31, -1;
	mov.b32 	%f64, %r25;
	add.f32 	%f9, %f63, %f64;
	setp.ne.s32 	%p7, %r15, 0;
	@%p7 bra 	$L__BB1_4;
	shr.u32 	%r26, %r1, 3;
	mov.u32 	%r27, _ZZ16block_reduce_sumILi32EEffE6shared;
	add.s32 	%r28, %r27, %r26;
	st.shared.f32 	[%r28], %f9;
$L__BB1_4:
	bar.sync 	0;
	setp.ne.s32 	%p8, %r1, 0;
	@%p8 bra 	$L__BB1_6;
	ld.shared.f32 	%f65, [_ZZ16block_reduce_sumILi32EEffE6shared];
	atom.global.add.f32 	%f66, [%rd1], %f65;
$L__BB1_6:
	setp.ge.s32 	%p9, %r2, %r3;
	membar.gl;
	@%p9 bra 	$L__BB1_8;
	ld.global.f32 	%f67, [%rd1];
	div.rn.f32 	%f68, %f73, %f67;
	div.rn.f32 	%f69, %f74, %f67;
	div.rn.f32 	%f70, %f72, %f67;
	div.rn.f32 	%f71, %f75, %f67;
	cvta.to.global.u64 	%rd8, %rd3;
	mul.wide.s32 	%rd9, %r2, 4;
	add.s64 	%rd10, %rd8, %rd9;
	st.global.v4.f32 	[%rd10], {%f68, %f69, %f70, %f71};
$L__BB1_8:
	ret;

}


// ===== COMPILED SASS (sm_100) =====

	.target	sm_100

	.elftype	@"ET_EXEC"


//--------------------- .note.nv.tkinfo           --------------------------
	.section	.note.nv.tkinfo,"",@"SHT_NOTE"
	.sectionflags	@"SHF_NOTE_NV_TKINFO"
	.tkinfo
        /*0018*/ 	.word	0x00000002
        /*0030*/ 	.string	""
        /*0030*/ 	.string	"ptxas"
        /*0030*/ 	.string	"Cuda compilation tools, release 13.0, V13.0.88"
        /*0030*/ 	.string	"Build cuda_13.0.r13.0/compiler.36424714_0"
        /*0030*/ 	.string	"-arch sm_100 -m 64 "



//--------------------- .note.nv.cuinfo           --------------------------
	.section	.note.nv.cuinfo,"",@"SHT_NOTE"
	.sectionflags	@"SHF_NOTE_NV_CUINFO"
        /*0018*/ 	.short	0x0002
        /*001a*/ 	.short	0x0064
        /*001c*/ 	.short	0x0082
	.zero		2


//--------------------- .nv.info                  --------------------------
	.section	.nv.info,"",@"SHT_CUDA_INFO"
	.align	4


	//----- nvinfo : EIATTR_REGCOUNT
	.align		4
        /*0000*/ 	.byte	0x04, 0x2f
        /*0002*/ 	.short	(.L_1 - .L_0)
	.align		4
.L_0:
        /*0004*/ 	.word	index@(_Z7softmaxILi128EEvPfS0_S0_i)
        /*0008*/ 	.word	0x00000010


	//----- nvinfo : EIATTR_FRAME_SIZE
	.align		4
.L_1:
        /*000c*/ 	.byte	0x04, 0x11
        /*000e*/ 	.short	(.L_3 - .L_2)
	.align		4
.L_2:
        /*0010*/ 	.word	index@($__internal_1_$__cuda_sm3x_div_rn_noftz_f32_slowpath)
        /*0014*/ 	.word	0x00000000


	//----- nvinfo : EIATTR_FRAME_SIZE
	.align		4
.L_3:
        /*0018*/ 	.byte	0x04, 0x11
        /*001a*/ 	.short	(.L_5 - .L_4)
	.align		4
.L_4:
        /*001c*/ 	.word	index@(_Z7softmaxILi128EEvPfS0_S0_i)
        /*0020*/ 	.word	0x00000000


	//----- nvinfo : EIATTR_REGCOUNT
	.align		4
.L_5:
        /*0024*/ 	.byte	0x04, 0x2f
        /*0026*/ 	.short	(.L_7 - .L_6)
	.align		4
.L_6:
        /*0028*/ 	.word	index@(_Z12softmax_vec4ILi32EEvPfS0_S0_i)
        /*002c*/ 	.word	0x00000015


	//----- nvinfo : EIATTR_FRAME_SIZE
	.align		4
.L_7:
        /*0030*/ 	.byte	0x04, 0x11
        /*0032*/ 	.short	(.L_9 - .L_8)
	.align		4
.L_8:
        /*0034*/ 	.word	index@($__internal_0_$__cuda_sm3x_div_rn_noftz_f32_slowpath)
        /*0038*/ 	.word	0x00000000


	//----- nvinfo : EIATTR_FRAME_SIZE
	.align		4
.L_9:
        /*003c*/ 	.byte	0x04, 0x11
        /*003e*/ 	.short	(.L_11 - .L_10)
	.align		4
.L_10:
        /*0040*/ 	.word	index@(_Z12softmax_vec4ILi32EEvPfS0_S0_i)
        /*0044*/ 	.word	0x00000000


	//----- nvinfo : EIATTR_MIN_STACK_SIZE
	.align		4
.L_11:
        /*0048*/ 	.byte	0x04, 0x12
        /*004a*/ 	.short	(.L_13 - .L_12)
	.align		4
.L_12:
        /*004c*/ 	.word	index@(_Z12softmax_vec4ILi32EEvPfS0_S0_i)
        /*0050*/ 	.word	0x00000000


	//----- nvinfo : EIATTR_MIN_STACK_SIZE
	.align		4
.L_13:
        /*0054*/ 	.byte	0x04, 0x12
        /*0056*/ 	.short	(.L_15 - .L_14)
	.align		4
.L_14:
        /*0058*/ 	.word	index@(_Z7softmaxILi128EEvPfS0_S0_i)
        /*005c*/ 	.word	0x00000000
.L_15:


//--------------------- .nv.compat                --------------------------
	.section	.nv.compat,"",@"SHT_CUDA_COMPAT_INFO"
	.align	4
        /*0000*/ 	.byte	0x02, 0x09, 0x00, 0x00, 0x02, 0x02, 0x01, 0x00, 0x02, 0x05, 0x05, 0x00, 0x03, 0x07, 0x01, 0x01
        /*0010*/ 	.byte	0x02, 0x03, 0x00, 0x00, 0x02, 0x06, 0x01, 0x00, 0x04, 0x0b, 0x08, 0x00, 0x01, 0x00, 0x00, 0x00
        /*0020*/ 	.byte	0x00, 0x00, 0x00, 0x00


//--------------------- .nv.info._Z12softmax_vec4ILi32EEvPfS0_S0_i --------------------------
	.section	.nv.info._Z12softmax_vec4ILi32EEvPfS0_S0_i,"",@"SHT_CUDA_INFO"
	.sectionflags	@""
	.align	4


	//----- nvinfo : EIATTR_CUDA_API_VERSION
	.align		4
        /*0000*/ 	.byte	0x04, 0x37
        /*0002*/ 	.short	(.L_17 - .L_16)
.L_16:
        /*0004*/ 	.word	0x00000082


	//----- nvinfo : EIATTR_KPARAM_INFO
	.align		4
.L_17:
        /*0008*/ 	.byte	0x04, 0x17
        /*000a*/ 	.short	(.L_19 - .L_18)
.L_18:
        /*000c*/ 	.word	0x00000000
        /*0010*/ 	.short	0x0003
        /*0012*/ 	.short	0x0018
        /*0014*/ 	.byte	0x00, 0xf0, 0x11, 0x00


	//----- nvinfo : EIATTR_KPARAM_INFO
	.align		4
.L_19:
        /*0018*/ 	.byte	0x04, 0x17
        /*001a*/ 	.short	(.L_21 - .L_20)
.L_20:
        /*001c*/ 	.word	0x00000000
        /*0020*/ 	.short	0x0002
        /*0022*/ 	.short	0x0010
        /*0024*/ 	.byte	0x00, 0xf5, 0x21, 0x00


	//----- nvinfo : EIATTR_KPARAM_INFO
	.align		4
.L_21:
        /*0028*/ 	.byte	0x04, 0x17
        /*002a*/ 	.short	(.L_23 - .L_22)
.L_22:
        /*002c*/ 	.word	0x00000000
        /*0030*/ 	.short	0x0001
        /*0032*/ 	.short	0x0008
        /*0034*/ 	.byte	0x00, 0xf5, 0x21, 0x00


	//----- nvinfo : EIATTR_KPARAM_INFO
	.align		4
.L_23:
        /*0038*/ 	.byte	0x04, 0x17
        /*003a*/ 	.short	(.L_25 - .L_24)
.L_24:
        /*003c*/ 	.word	0x00000000
        /*0040*/ 	.short	0x0000
        /*0042*/ 	.short	0x0000
        /*0044*/ 	.byte	0x00, 0xf5, 0x21, 0x00


	//----- nvinfo : EIATTR_SPARSE_MMA_MASK
	.align		4
.L_25:
        /*0048*/ 	.byte	0x03, 0x50
        /*004a*/ 	.short	0x0000


	//----- nvinfo : EIATTR_MAXREG_COUNT
	.align		4
        /*004c*/ 	.byte	0x03, 0x1b
        /*004e*/ 	.short	0x00ff


	//----- nvinfo : EIATTR_NUM_BARRIERS
	.align		4
        /*0050*/ 	.byte	0x02, 0x4c
        /*0052*/ 	.byte	0x01
	.zero		1


	//----- nvinfo : EIATTR_MERCURY_ISA_VERSION
	.align		4
        /*0054*/ 	.byte	0x03, 0x5f
        /*0056*/ 	.short	0x0101


	//----- nvinfo : EIATTR_COOP_GROUP_MASK_REGIDS
	.align		4
        /*0058*/ 	.byte	0x04, 0x29
        /*005a*/ 	.short	(.L_27 - .L_26)


	//   ....[0]....
.L_26:
        /*005c*/ 	.word	0xffffffff


	//   ....[1]....
        /*0060*/ 	.word	0xffffffff


	//   ....[2]....
        /*0064*/ 	.word	0xffffffff


	//   ....[3]....
        /*0068*/ 	.word	0xffffffff


	//   ....[4]....
        /*006c*/ 	.word	0xffffffff


	//----- nvinfo : EIATTR_COOP_GROUP_INSTR_OFFSETS
	.align		4
.L_27:
        /*0070*/ 	.byte	0x04, 0x28
        /*0072*/ 	.short	(.L_29 - .L_28)


	//   ....[0]....
.L_28:
        /*0074*/ 	.word	0x000003a0


	//   ....[1]....
        /*0078*/ 	.word	0x000003e0


	//   ....[2]....
        /*007c*/ 	.word	0x00000420


	//   ....[3]....
        /*0080*/ 	.word	0x00000440


	//   ....[4]....
        /*0084*/ 	.word	0x00000460


	//----- nvinfo : EIATTR_VRC_CTA_INIT_COUNT
	.align		4
.L_29:
        /*0088*/ 	.byte	0x02, 0x4a
	.zero		1
	.zero		1


	//----- nvinfo : EIATTR_EXIT_INSTR_OFFSETS
	.align		4
        /*008c*/ 	.byte	0x04, 0x1c
        /*008e*/ 	.short	(.L_31 - .L_30)


	//   ....[0]....
.L_30:
        /*0090*/ 	.word	0x00000560


	//   ....[1]....
        /*0094*/ 	.word	0x00000980


	//----- nvinfo : EIATTR_CRS_STACK_SIZE
	.align		4
.L_31:
        /*0098*/ 	.byte	0x04, 0x1e
        /*009a*/ 	.short	(.L_33 - .L_32)
.L_32:
        /*009c*/ 	.word	0x00000000


	//----- nvinfo : EIATTR_CBANK_PARAM_SIZE
	.align		4
.L_33:
        /*00a0*/ 	.byte	0x03, 0x19
        /*00a2*/ 	.short	0x001c


	//----- nvinfo : EIATTR_PARAM_CBANK
	.align		4
        /*00a4*/ 	.byte	0x04, 0x0a
        /*00a6*/ 	.short	(.L_35 - .L_34)
	.align		4
.L_34:
        /*00a8*/ 	.word	index@(.nv.constant0._Z12softmax_vec4ILi32EEvPfS0_S0_i)
        /*00ac*/ 	.short	0x0380
        /*00ae*/ 	.short	0x001c


	//----- nvinfo : EIATTR_SW_WAR
	.align		4
.L_35:
        /*00b0*/ 	.byte	0x04, 0x36
        /*00b2*/ 	.short	(.L_37 - .L_36)
.L_36:
        /*00b4*/ 	.word	0x00000008
.L_37:


//--------------------- .nv.info._Z7softmaxILi128EEvPfS0_S0_i --------------------------
	.section	.nv.info._Z7softmaxILi128EEvPfS0_S0_i,"",@"SHT_CUDA_INFO"
	.sectionflags	@""
	.align	4


	//----- nvinfo : EIATTR_CUDA_API_VERSION
	.align		4
        /*0000*/ 	.byte	0x04, 0x37
        /*0002*/ 	.short	(.L_39 - .L_38)
.L_38:
        /*0004*/ 	.word	0x00000082


	//----- nvinfo : EIATTR_KPARAM_INFO
	.align		4
.L_39:
        /*0008*/ 	.byte	0x04, 0x17
        /*000a*/ 	.short	(.L_41 - .L_40)
.L_40:
        /*000c*/ 	.word	0x00000000
        /*0010*/ 	.short	0x0003
        /*0012*/ 	.short	0x0018
        /*0014*/ 	.byte	0x00, 0xf0, 0x11, 0x00


	//----- nvinfo : EIATTR_KPARAM_INFO
	.align		4
.L_41:
        /*0018*/ 	.byte	0x04, 0x17
        /*001a*/ 	.short	(.L_43 - .L_42)
.L_42:
        /*001c*/ 	.word	0x00000000
        /*0020*/ 	.short	0x0002
        /*0022*/ 	.short	0x0010
        /*0024*/ 	.byte	0x00, 0xf5, 0x21, 0x00


	//----- nvinfo : EIATTR_KPARAM_INFO
	.align		4
.L_43:
        /*0028*/ 	.byte	0x04, 0x17
        /*002a*/ 	.short	(.L_45 - .L_44)
.L_44:
        /*002c*/ 	.word	0x00000000
        /*0030*/ 	.short	0x0001
        /*0032*/ 	.short	0x0008
        /*0034*/ 	.byte	0x00, 0xf5, 0x21, 0x00


	//----- nvinfo : EIATTR_KPARAM_INFO
	.align		4
.L_45:
        /*0038*/ 	.byte	0x04, 0x17
        /*003a*/ 	.short	(.L_47 - .L_46)
.L_46:
        /*003c*/ 	.word	0x00000000
        /*0040*/ 	.short	0x0000
        /*0042*/ 	.short	0x0000
        /*0044*/ 	.byte	0x00, 0xf5, 0x21, 0x00


	//----- nvinfo : EIATTR_SPARSE_MMA_MASK
	.align		4
.L_47:
        /*0048*/ 	.byte	0x03, 0x50
        /*004a*/ 	.short	0x0000


	//----- nvinfo : EIATTR_MAXREG_COUNT
	.align		4
        /*004c*/ 	.byte	0x03, 0x1b
        /*004e*/ 	.short	0x00ff


	//----- nvinfo : EIATTR_NUM_BARRIERS
	.align		4
        /*0050*/ 	.byte	0x02, 0x4c
        /*0052*/ 	.byte	0x01
	.zero		1


	//----- nvinfo : EIATTR_MERCURY_ISA_VERSION
	.align		4
        /*0054*/ 	.byte	0x03, 0x5f
        /*0056*/ 	.short	0x0101


	//----- nvinfo : EIATTR_COOP_GROUP_MASK_REGIDS
	.align		4
        /*0058*/ 	.byte	0x04, 0x29
        /*005a*/ 	.short	(.L_49 - .L_48)


	//   ....[0]....
.L_48:
        /*005c*/ 	.word	0xffffffff


	//   ....[1]....
        /*0060*/ 	.word	0xffffffff


	//   ....[2]....
        /*0064*/ 	.word	0xffffffff


	//   ....[3]....
        /*0068*/ 	.word	0xffffffff


	//   ....[4]....
        /*006c*/ 	.word	0xffffffff


	//   ....[5]....
        /*0070*/ 	.word	0xffffffff


	//   ....[6]....
        /*0074*/ 	.word	0xffffffff


	//----- nvinfo : EIATTR_COOP_GROUP_INSTR_OFFSETS
	.align		4
.L_49:
        /*0078*/ 	.byte	0x04, 0x28
        /*007a*/ 	.short	(.L_51 - .L_50)


	//   ....[0]....
.L_50:
        /*007c*/ 	.word	0x00000170


	//   ....[1]....
        /*0080*/ 	.word	0x00000190


	//   ....[2]....
        /*0084*/ 	.word	0x000001c0


	//   ....[3]....
        /*0088*/ 	.word	0x00000230


	//   ....[4]....
        /*008c*/ 	.word	0x000002a0


	//   ....[5]....
        /*0090*/ 	.word	0x00000300


	//   ....[6]....
        /*0094*/ 	.word	0x00000320


	//----- nvinfo : EIATTR_VRC_CTA_INIT_COUNT
	.align		4
.L_51:
        /*0098*/ 	.byte	0x02, 0x4a
	.zero		1
	.zero		1


	//----- nvinfo : EIATTR_EXIT_INSTR_OFFSETS
	.align		4
        /*009c*/ 	.byte	0x04, 0x1c
        /*009e*/ 	.short	(.L_53 - .L_52)


	//   ....[0]....
.L_52:
        /*00a0*/ 	.word	0x000003c0


	//   ....[1]....
        /*00a4*/ 	.word	0x000004f0


	//----- nvinfo : EIATTR_CRS_STACK_SIZE
	.align		4
.L_53:
        /*00a8*/ 	.byte	0x04, 0x1e
        /*00aa*/ 	.short	(.L_55 - .L_54)
.L_54:
        /*00ac*/ 	.word	0x00000000


	//----- nvinfo : EIATTR_CBANK_PARAM_SIZE
	.align		4
.L_55:
        /*00b0*/ 	.byte	0x03, 0x19
        /*00b2*/ 	.short	0x001c


	//----- nvinfo : EIATTR_PARAM_CBANK
	.align		4
        /*00b4*/ 	.byte	0x04, 0x0a
        /*00b6*/ 	.short	(.L_57 - .L_56)
	.align		4
.L_56:
        /*00b8*/ 	.word	index@(.nv.constant0._Z7softmaxILi128EEvPfS0_S0_i)
        /*00bc*/ 	.short	0x0380
        /*00be*/ 	.short	0x001c


	//----- nvinfo : EIATTR_SW_WAR
	.align		4
.L_57:
        /*00c0*/ 	.byte	0x04, 0x36
        /*00c2*/ 	.short	(.L_59 - .L_58)
.L_58:
        /*00c4*/ 	.word	0x00000008
.L_59:


//--------------------- .nv.callgraph             --------------------------
	.section	.nv.callgraph,"",@"SHT_CUDA_CALLGRAPH"
	.align	4
	.sectionentsize	8
	.align		4
        /*0000*/ 	.word	0x00000000
	.align		4
        /*0004*/ 	.word	0xffffffff
	.align		4
        /*0008*/ 	.word	0x00000000
	.align		4
        /*000c*/ 	.word	0xfffffffe
	.align		4
        /*0010*/ 	.word	0x00000000
	.align		4
        /*0014*/ 	.word	0xfffffffd
	.align		4
        /*0018*/ 	.word	0x00000000
	.align		4
        /*001c*/ 	.word	0xfffffffc


//--------------------- .text._Z12softmax_vec4ILi32EEvPfS0_S0_i --------------------------
	.section	.text._Z12softmax_vec4ILi32EEvPfS0_S0_i,"ax",@progbits
	.align	128
        .global         _Z12softmax_vec4ILi32EEvPfS0_S0_i
        .type           _Z12softmax_vec4ILi32EEvPfS0_S0_i,@function
        .size           _Z12softmax_vec4ILi32EEvPfS0_S0_i,(.L_x_40 - _Z12softmax_vec4ILi32EEvPfS0_S0_i)
        .other          _Z12softmax_vec4ILi32EEvPfS0_S0_i,@"STO_CUDA_ENTRY STV_DEFAULT"
_Z12softmax_vec4ILi32EEvPfS0_S0_i:
.text._Z12softmax_vec4ILi32EEvPfS0_S0_i:
[----:B------:R-:W-:Y:S01]  /*0000*/  LDC R1, c[0x0][0x37c] ;  /* 0x0000df00ff017b82 */ /* 0x000fe20000000800 */
[----:B------:R-:W0:Y:S07]  /*0010*/  S2R R0, SR_TID.X ;  /* 0x0000000000007919 */ /* 0x000e2e0000002100 */
[----:B------:R-:W0:Y:S01]  /*0020*/  S2UR UR4, SR_CTAID.X ;  /* 0x00000000000479c3 */ /* 0x000e220000002500 */
[----:B------:R-:W1:Y:S01]  /*0030*/  LDCU UR5, c[0x0][0x398] ;  /* 0x00007300ff0577ac */ /* 0x000e620008000800 */
[----:B------:R-:W-:Y:S01]  /*0040*/  BSSY.RECONVERGENT B0, `(.L_x_0) ;  /* 0x000002f000007945 */ /* 0x000fe20003800200 */
[----:B------:R-:W-:Y:S01]  /*0050*/  IMAD.MOV.U32 R7, RZ, RZ, RZ ;  /* 0x000000ffff077224 */ /* 0x000fe200078e00ff */
[----:B------:R-:W-:Y:S01]  /*0060*/  CS2R R8, SRZ ;  /* 0x0000000000087805 */ /* 0x000fe2000001ff00 */
[----:B------:R-:W2:Y:S03]  /*0070*/  LDCU.64 UR6, c[0x0][0x358] ;  /* 0x00006b00ff0677ac */ /* 0x000ea60008000a00 */
[----:B------:R-:W0:Y:S02]  /*0080*/  LDC R3, c[0x0][0x360] ;  /* 0x0000d800ff037b82 */ /* 0x000e240000000800 */
[----:B0-----:R-:W-:-:S02]  /*0090*/  IMAD R2, R3, UR4, R0 ;  /* 0x0000000403027c24 */ /* 0x001fc4000f8e0200 */
[----:B------:R-:W-:-:S03]  /*00a0*/  HFMA2 R3, -RZ, RZ, 0, 0 ;  /* 0x00000000ff037431 */ /* 0x000fc600000001ff */
[----:B------:R-:W-:-:S04]  /*00b0*/  SHF.L.U32 R2, R2, 0x2, RZ ;  /* 0x0000000202027819 */ /* 0x000fc800000006ff */
[----:B-1----:R-:W-:-:S13]  /*00c0*/  ISETP.GE.AND P1, PT, R2, UR5, PT ;  /* 0x0000000502007c0c */ /* 0x002fda000bf26270 */
[----:B--2---:R-:W-:Y:S05]  /*00d0*/  @P1 BRA `(.L_x_1) ;  /* 0x0000000000941947 */ /* 0x004fea0003800000 */
[----:B------:R-:W0:Y:S02]  /*00e0*/  LDC.64 R4, c[0x0][0x380] ;  /* 0x0000e000ff047b82 */ /* 0x000e240000000a00 */
[----:B0-----:R-:W-:-:S06]  /*00f0*/  IMAD.WIDE R4, R2, 0x4, R4 ;  /* 0x0000000402047825 */ /* 0x001fcc00078e0204 */
[----:B------:R-:W2:Y:S01]  /*0100*/  LDG.E.128 R4, desc[UR6][R4.64] ;  /* 0x0000000604047981 */ /* 0x000ea2000c1e1d00 */
[----:B------:R-:W-:Y:S01]  /*0110*/  IMAD.MOV.U32 R12, RZ, RZ, 0x3bbb989d ;  /* 0x3bbb989dff0c7424 */ /* 0x000fe200078e00ff */
[----:B------:R-:W-:-:S03]  /*0120*/  MOV R14, 0x437c0000 ;  /* 0x437c0000000e7802 */ /* 0x000fc60000000f00 */
[-C--:B--2---:R-:W-:Y:S01]  /*0130*/  FFMA.SAT R3, R4, R12.reuse, 0.5 ;  /* 0x3f00000004037423 */ /* 0x084fe2000000200c */
[-C--:B------:R-:W-:Y:S01]  /*0140*/  FFMA.SAT R8, R5, R12.reuse, 0.5 ;  /* 0x3f00000005087423 */ /* 0x080fe2000000200c */
[-C--:B------:R-:W-:Y:S01]  /*0150*/  FFMA.SAT R11, R6, R12.reuse, 0.5 ;  /* 0x3f000000060b7423 */ /* 0x080fe2000000200c */
[----:B------:R-:W-:Y:S01]  /*0160*/  FFMA.SAT R12, R7, R12, 0.5 ;  /* 0x3f000000070c7423 */ /* 0x000fe2000000200c */
[-C--:B------:R-:W-:Y:S01]  /*0170*/  FFMA.RM R3, R3, R14.reuse, 12582913 ;  /* 0x4b40000103037423 */ /* 0x080fe2000000400e */
[-C--:B------:R-:W-:Y:S01]  /*0180*/  FFMA.RM R8, R8, R14.reuse, 12582913 ;  /* 0x4b40000108087423 */ /* 0x080fe2000000400e */
[-C--:B------:R-:W-:Y:S01]  /*0190*/  FFMA.RM R11, R11, R14.reuse, 12582913 ;  /* 0x4b4000010b0b7423 */ /* 0x080fe2000000400e */
[----:B------:R-:W-:Y:S01]  /*01a0*/  FFMA.RM R12, R12, R14, 12582913 ;  /* 0x4b4000010c0c7423 */ /* 0x000fe2000000400e */
[----:B------:R-:W-:Y:S01]  /*01b0*/  FADD R9, R3, -12583039 ;  /* 0xcb40007f03097421 */ /* 0x000fe20000000000 */
[----:B------:R-:W-:Y:S01]  /*01c0*/  FADD R10, R8, -12583039 ;  /* 0xcb40007f080a7421 */ /* 0x000fe20000000000 */
[----:B------:R-:W-:Y:S01]  /*01d0*/  FADD R13, R11, -12583039 ;  /* 0xcb40007f0b0d7421 */ /* 0x000fe20000000000 */
[----:B------:R-:W-:Y:S01]  /*01e0*/  FADD R14, R12, -12583039 ;  /* 0xcb40007f0c0e7421 */ /* 0x000fe20000000000 */
[----:B------:R-:W-:Y:S01]  /*01f0*/  FFMA R9, R4, 1.4426950216293334961, -R9 ;  /* 0x3fb8aa3b04097823 */ /* 0x000fe20000000809 */
[----:B------:R-:W-:Y:S01]  /*0200*/  FFMA R10, R5, 1.4426950216293334961, -R10 ;  /* 0x3fb8aa3b050a7823 */ /* 0x000fe2000000080a */
[----:B------:R-:W-:Y:S01]  /*0210*/  FFMA R13, R6, 1.4426950216293334961, -R13 ;  /* 0x3fb8aa3b060d7823 */ /* 0x000fe2000000080d */
[----:B------:R-:W-:Y:S01]  /*0220*/  FFMA R14, R7, 1.4426950216293334961, -R14 ;  /* 0x3fb8aa3b070e7823 */ /* 0x000fe2000000080e */
[----:B------:R-:W-:Y:S01]  /*0230*/  FFMA R9, R4, 1.925963033500011079e-08, R9 ;  /* 0x32a5706004097823 */ /* 0x000fe20000000009 */
[----:B------:R-:W-:Y:S01]  /*0240*/  FFMA R10, R5, 1.925963033500011079e-08, R10 ;  /* 0x32a57060050a7823 */ /* 0x000fe2000000000a */
[----:B------:R-:W-:Y:S01]  /*0250*/  FFMA R13, R6, 1.925963033500011079e-08, R13 ;  /* 0x32a57060060d7823 */ /* 0x000fe2000000000d */
[----:B------:R-:W-:Y:S01]  /*0260*/  FFMA R14, R7, 1.925963033500011079e-08, R14 ;  /* 0x32a57060070e7823 */ /* 0x000fe2000000000e */
[----:B------:R-:W0:Y:S01]  /*0270*/  MUFU.EX2 R4, R9 ;  /* 0x0000000900047308 */ /* 0x000e220000000800 */
[----:B------:R-:W-:Y:S01]  /*0280*/  SHF.L.U32 R8, R8, 0x17, RZ ;  /* 0x0000001708087819 */ /* 0x000fe200000006ff */
[----:B------:R-:W-:Y:S01]  /*0290*/  IMAD.SHL.U32 R3, R3, 0x800000, RZ ;  /* 0x0080000003037824 */ /* 0x000fe200078e00ff */
[----:B------:R-:W-:Y:S01]  /*02a0*/  SHF.L.U32 R12, R12, 0x17, RZ ;  /* 0x000000170c0c7819 */ /* 0x000fe200000006ff */
[----:B------:R-:W-:-:S04]  /*02b0*/  IMAD.SHL.U32 R7, R11, 0x800000, RZ ;  /* 0x008000000b077824 */ /* 0x000fc800078e00ff */
[----:B------:R-:W1:Y:S08]  /*02c0*/  MUFU.EX2 R5, R10 ;  /* 0x0000000a00057308 */ /* 0x000e700000000800 */
[----:B------:R-:W2:Y:S01]  /*02d0*/  MUFU.EX2 R6, R13 ;  /* 0x0000000d00067308 */ /* 0x000ea20000000800 */
[----:B0-----:R-:W-:-:S07]  /*02e0*/  FMUL R3, R3, R4 ;  /* 0x0000000403037220 */ /* 0x001fce0000400000 */
[----:B------:R-:W0:Y:S01]  /*02f0*/  MUFU.EX2 R15, R14 ;  /* 0x0000000e000f7308 */ /* 0x000e220000000800 */
[----:B-1----:R-:W-:Y:S01]  /*0300*/  FMUL R9, R8, R5 ;  /* 0x0000000508097220 */ /* 0x002fe20000400000 */
[----:B--2---:R-:W-:Y:S01]  /*0310*/  FMUL R7, R7, R6 ;  /* 0x0000000607077220 */ /* 0x004fe20000400000 */
[----:B0-----:R-:W-:-:S07]  /*0320*/  FMUL R8, R12, R15 ;  /* 0x0000000f0c087220 */ /* 0x001fce0000400000 */
.L_x_1:
[----:B------:R-:W-:Y:S05]  /*0330*/  BSYNC.RECONVERGENT B0 ;  /* 0x0000000000007941 */ /* 0x000fea0003800200 */
.L_x_0:
[----:B------:R-:W-:Y:S01]  /*0340*/  FADD R4, R9, R3 ;  /* 0x0000000309047221 */ /* 0x000fe20000000000 */
[C---:B------:R-:W-:Y:S01]  /*0350*/  LOP3.LUT P0, RZ, R0.reuse, 0x1f, RZ, 0xc0, !PT ;  /* 0x0000001f00ff7812 */ /* 0x040fe2000780c0ff */
[----:B------:R-:W-:Y:S01]  /*0360*/  BSSY.RECONVERGENT B0, `(.L_x_2) ;  /* 0x000001b000007945 */ /* 0x000fe20003800200 */
[----:B------:R-:W-:Y:S01]  /*0370*/  ISETP.NE.AND P2, PT, R0, RZ, PT ;  /* 0x000000ff0000720c */ /* 0x000fe20003f45270 */
[----:B------:R-:W-:-:S04]  /*0380*/  FADD R5, R4, R7 ;  /* 0x0000000704057221 */ /* 0x000fc80000000000 */
[----:B------:R-:W-:-:S05]  /*0390*/  FADD R5, R5, R8 ;  /* 0x0000000805057221 */ /* 0x000fca0000000000 */
[----:B------:R-:W0:Y:S01]  /*03a0*/  SHFL.BFLY PT, R4, R5, 0x10, 0x1f ;  /* 0x0e001f0005047f89 */ /* 0x000e2200000e0000 */
[----:B------:R-:W1:Y:S01]  /*03b0*/  @!P0 S2R R12, SR_CgaCtaId ;  /* 0x00000000000c8919 */ /* 0x000e620000008800 */
[----:B0-----:R-:W-:Y:S01]  /*03c0*/  FADD R4, R5, R4 ;  /* 0x0000000405047221 */ /* 0x001fe20000000000 */
[----:B------:R-:W-:-:S04]  /*03d0*/  @!P0 MOV R5, 0x400 ;  /* 0x0000040000058802 */ /* 0x000fc80000000f00 */
[----:B------:R-:W0:Y:S01]  /*03e0*/  SHFL.BFLY PT, R11, R4, 0x8, 0x1f ;  /* 0x0d001f00040b7f89 */ /* 0x000e2200000e0000 */
[----:B-1----:R-:W-:-:S04]  /*03f0*/  @!P0 LEA R5, R12, R5, 0x18 ;  /* 0x000000050c058211 */ /* 0x002fc800078ec0ff */
[----:B------:R-:W-:Y:S01]  /*0400*/  @!P0 LEA.HI R5, R0, R5, RZ, 0x1d ;  /* 0x0000000500058211 */ /* 0x000fe200078fe8ff */
[----:B0-----:R-:W-:-:S05]  /*0410*/  FADD R11, R4, R11 ;  /* 0x0000000b040b7221 */ /* 0x001fca0000000000 */
[----:B------:R-:W0:Y:S02]  /*0420*/  SHFL.BFLY PT, R6, R11, 0x4, 0x1f ;  /* 0x0c801f000b067f89 */ /* 0x000e2400000e0000 */
[----:B0-----:R-:W-:-:S05]  /*0430*/  FADD R6, R11, R6 ;  /* 0x000000060b067221 */ /* 0x001fca0000000000 */
[----:B------:R-:W0:Y:S02]  /*0440*/  SHFL.BFLY PT, R13, R6, 0x2, 0x1f ;  /* 0x0c401f00060d7f89 */ /* 0x000e2400000e0000 */
[----:B0-----:R-:W-:-:S05]  /*0450*/  FADD R13, R6, R13 ;  /* 0x0000000d060d7221 */ /* 0x001fca0000000000 */
[----:B------:R-:W0:Y:S02]  /*0460*/  SHFL.BFLY PT, R10, R13, 0x1, 0x1f ;  /* 0x0c201f000d0a7f89 */ /* 0x000e2400000e0000 */
[----:B0-----:R-:W-:-:S05]  /*0470*/  FADD R10, R13, R10 ;  /* 0x0000000a0d0a7221 */ /* 0x001fca0000000000 */
[----:B------:R0:W-:Y:S01]  /*0480*/  @!P0 STS [R5], R10 ;  /* 0x0000000a05008388 */ /* 0x0001e20000000800 */
[----:B------:R-:W-:Y:S06]  /*0490*/  BAR.SYNC.DEFER_BLOCKING 0x0 ;  /* 0x0000000000007b1d */ /* 0x000fec0000010000 */
[----:B------:R-:W-:Y:S05]  /*04a0*/  @P2 BRA `(.L_x_3) ;  /* 0x0000000000182947 */ /* 0x000fea0003800000 */
[----:B------:R-:W1:Y:S01]  /*04b0*/  S2UR UR5, SR_CgaCtaId ;  /* 0x00000000000579c3 */ /* 0x000e620000008800 */
[----:B------:R-:W-:-:S07]  /*04c0*/  UMOV UR4, 0x400 ;  /* 0x0000040000047882 */ /* 0x000fce0000000000 */
[----:B0-----:R-:W0:Y:S01]  /*04d0*/  LDC.64 R4, c[0x0][0x390] ;  /* 0x0000e400ff047b82 */ /* 0x001e220000000a00 */
[----:B-1----:R-:W-:-:S09]  /*04e0*/  ULEA UR4, UR5, UR4, 0x18 ;  /* 0x0000000405047291 */ /* 0x002fd2000f8ec0ff */
[----:B------:R-:W0:Y:S04]  /*04f0*/  LDS R11, [UR4] ;  /* 0x00000004ff0b7984 */ /* 0x000e280008000800 */
[----:B0-----:R1:W5:Y:S02]  /*0500*/  ATOMG.E.ADD.F32.FTZ.RN.STRONG.GPU PT, RZ, desc[UR6][R4.64], R11 ;  /* 0x8000000b04ff79a3 */ /* 0x001364000c1ef306 */
.L_x_3:
[----:B------:R-:W-:Y:S05]  /*0510*/  BSYNC.RECONVERGENT B0 ;  /* 0x0000000000007941 */ /* 0x000fea0003800200 */
.L_x_2:
[----:B------:R-:W-:Y:S06]  /*0520*/  MEMBAR.SC.GPU ;  /* 0x0000000000007992 */ /* 0x000fec0000002000 */
[----:B------:R-:W-:-:S00]  /*0530*/  ERRBAR ;  /* 0x00000000000079ab */ /* 0x000fc00000000000 */
[----:B------:R-:W-:Y:S06]  /*0540*/  CGAERRBAR ;  /* 0x00000000000075ab */ /* 0x000fec0000000000 */
[----:B------:R-:W-:Y:S01]  /*0550*/  CCTL.IVALL ;  /* 0x00000000ff00798f */ /* 0x000fe20002000000 */
[----:B------:R-:W-:Y:S05]  /*0560*/  @P1 EXIT ;  /* 0x000000000000194d */ /* 0x000fea0003800000 */
[----:B01----:R-:W0:Y:S02]  /*0570*/  LDC.64 R10, c[0x0][0x390] ;  /* 0x0000e400ff0a7b82 */ /* 0x003e240000000a00 */
[----:B0-----:R-:W2:Y:S01]  /*0580*/  LDG.E R10, desc[UR6][R10.64] ;  /* 0x000000060a0a7981 */ /* 0x001ea2000c1e1900 */
[----:B------:R-:W-:Y:S01]  /*0590*/  BSSY.RECONVERGENT B0, `(.L_x_4) ;  /* 0x000000e000007945 */ /* 0x000fe20003800200 */
[----:B--2---:R-:W0:Y:S08]  /*05a0*/  MUFU.RCP R5, R10 ;  /* 0x0000000a00057308 */ /* 0x004e300000001000 */
[----:B------:R-:W1:Y:S01]  /*05b0*/  FCHK P0, R3, R10 ;  /* 0x0000000a03007302 */ /* 0x000e620000000000 */
[----:B0-----:R-:W-:-:S04]  /*05c0*/  FFMA R0, -R10, R5, 1 ;  /* 0x3f8000000a007423 */ /* 0x001fc80000000105 */
[----:B------:R-:W-:-:S04]  /*05d0*/  FFMA R0, R5, R0, R5 ;  /* 0x0000000005007223 */ /* 0x000fc80000000005 */
[----:B------:R-:W-:-:S04]  /*05e0*/  FFMA R5, R0, R3, RZ ;  /* 0x0000000300057223 */ /* 0x000fc800000000ff */
[----:B------:R-:W-:-:S04]  /*05f0*/  FFMA R4, -R10, R5, R3 ;  /* 0x000000050a047223 */ /* 0x000fc80000000103 */
[----:B------:R-:W-:Y:S01]  /*0600*/  FFMA R4, R0, R4, R5 ;  /* 0x0000000400047223 */ /* 0x000fe20000000005 */
[----:B-1----:R-:W-:Y:S06]  /*0610*/  @!P0 BRA `(.L_x_5) ;  /* 0x0000000000148947 */ /* 0x002fec0003800000 */
[----:B------:R-:W-:Y:S01]  /*0620*/  MOV R0, R3 ;  /* 0x0000000300007202 */ /* 0x000fe20000000f00 */
[----:B------:R-:W-:Y:S01]  /*0630*/  IMAD.MOV.U32 R3, RZ, RZ, R10 ;  /* 0x000000ffff037224 */ /* 0x000fe200078e000a */
[----:B------:R-:W-:-:S07]  /*0640*/  MOV R12, 0x660 ;  /* 0x00000660000c7802 */ /* 0x000fce0000000f00 */
[----:B-----5:R-:W-:Y:S05]  /*0650*/  CALL.REL.NOINC `($__internal_0_$__cuda_sm3x_div_rn_noftz_f32_slowpath) ;  /* 0x0000000000cc7944 */ /* 0x020fea0003c00000 */
[----:B------:R-:W-:-:S07]  /*0660*/  MOV R4, R0 ;  /* 0x0000000000047202 */ /* 0x000fce0000000f00 */
.L_x_5:
[----:B------:R-:W-:Y:S05]  /*0670*/  BSYNC.RECONVERGENT B0 ;  /* 0x0000000000007941 */ /* 0x000fea0003800200 */
.L_x_4:
[----:B------:R-:W0:Y:S01]  /*0680*/  MUFU.RCP R3, R10 ;  /* 0x0000000a00037308 */ /* 0x000e220000001000 */
[----:B------:R-:W-:Y:S07]  /*0690*/  BSSY.RECONVERGENT B0, `(.L_x_6) ;  /* 0x000000d000007945 */ /* 0x000fee0003800200 */
        /* <DEDUP_REMOVED lines=12> */
.L_x_7:
[----:B------:R-:W-:Y:S05]  /*0760*/  BSYNC.RECONVERGENT B0 ;  /* 0x0000000000007941 */ /* 0x000fea0003800200 */
.L_x_6:
        /* <DEDUP_REMOVED lines=14> */
.L_x_9:
[----:B------:R-:W-:Y:S05]  /*0850*/  BSYNC.RECONVERGENT B0 ;  /* 0x0000000000007941 */ /* 0x000fea0003800200 */
.L_x_8:
        /* <DEDUP_REMOVED lines=14> */
.L_x_11:
[----:B------:R-:W-:Y:S05]  /*0940*/  BSYNC.RECONVERGENT B0 ;  /* 0x0000000000007941 */ /* 0x000fea0003800200 */
.L_x_10:
[----:B------:R-:W0:Y:S02]  /*0950*/  LDC.64 R8, c[0x0][0x388] ;  /* 0x0000e200ff087b82 */ /* 0x000e240000000a00 */
[----:B0-----:R-:W-:-:S05]  /*0960*/  IMAD.WIDE R2, R2, 0x4, R8 ;  /* 0x0000000402027825 */ /* 0x001fca00078e0208 */
[----:B------:R-:W-:Y:S01]  /*0970*/  STG.E.128 desc[UR6][R2.64], R4 ;  /* 0x0000000402007986 */ /* 0x000fe2000c101d06 */
[----:B------:R-:W-:Y:S05]  /*0980*/  EXIT ;  /* 0x000000000000794d */ /* 0x000fea0003800000 */
        .weak           $__internal_0_$__cuda_sm3x_div_rn_noftz_f32_slowpath
        .type           $__internal_0_$__cuda_sm3x_div_rn_noftz_f32_slowpath,@function
        .size           $__internal_0_$__cuda_sm3x_div_rn_noftz_f32_slowpath,(.L_x_40 - $__internal_0_$__cuda_sm3x_div_rn_noftz_f32_slowpath)
$__internal_0_$__cuda_sm3x_div_rn_noftz_f32_slowpath:
[----:B------:R-:W-:Y:S01]  /*0990*/  SHF.R.U32.HI R13, RZ, 0x17, R3 ;  /* 0x00000017ff0d7819 */ /* 0x000fe20000011603 */
[----:B------:R-:W-:Y:S01]  /*09a0*/  BSSY.RECONVERGENT B1, `(.L_x_12) ;  /* 0x0000062000017945 */ /* 0x000fe20003800200 */
[----:B------:R-:W-:Y:S02]  /*09b0*/  SHF.R.U32.HI R11, RZ, 0x17, R0 ;  /* 0x00000017ff0b7819 */ /* 0x000fe40000011600 */
[----:B------:R-:W-:Y:S02]  /*09c0*/  LOP3.LUT R13, R13, 0xff, RZ, 0xc0, !PT ;  /* 0x000000ff0d0d7812 */ /* 0x000fe400078ec0ff */
[----:B------:R-:W-:Y:S02]  /*09d0*/  LOP3.LUT R16, R11, 0xff, RZ, 0xc0, !PT ;  /* 0x000000ff0b107812 */ /* 0x000fe400078ec0ff */
[----:B------:R-:W-:-:S03]  /*09e0*/  IADD3 R15, PT, PT, R13, -0x1, RZ ;  /* 0xffffffff0d0f7810 */ /* 0x000fc60007ffe0ff */
[----:B------:R-:W-:Y:S01]  /*09f0*/  VIADD R14, R16, 0xffffffff ;  /* 0xffffffff100e7836 */ /* 0x000fe20000000000 */
[----:B------:R-:W-:-:S04]  /*0a00*/  ISETP.GT.U32.AND P0, PT, R15, 0xfd, PT ;  /* 0x000000fd0f00780c */ /* 0x000fc80003f04070 */
[----:B------:R-:W-:-:S13]  /*0a10*/  ISETP.GT.U32.OR P0, PT, R14, 0xfd, P0 ;  /* 0x000000fd0e00780c */ /* 0x000fda0000704470 */
[----:B------:R-:W-:Y:S01]  /*0a20*/  @!P0 MOV R11, RZ ;  /* 0x000000ff000b8202 */ /* 0x000fe20000000f00 */
[----:B------:R-:W-:Y:S06]  /*0a30*/  @!P0 BRA `(.L_x_13) ;  /* 0x00000000005c8947 */ /* 0x000fec0003800000 */
[----:B------:R-:W-:Y:S02]  /*0a40*/  FSETP.GTU.FTZ.AND P0, PT, |R0|, +INF , PT ;  /* 0x7f8000000000780b */ /* 0x000fe40003f1c200 */
[----:B------:R-:W-:-:S04]  /*0a50*/  FSETP.GTU.FTZ.AND P1, PT, |R3|, +INF , PT ;  /* 0x7f8000000300780b */ /* 0x000fc80003f3c200 */
[----:B------:R-:W-:-:S13]  /*0a60*/  PLOP3.LUT P0, PT, P0, P1, PT, 0xf8, 0x8f ;  /* 0x00000000008f781c */ /* 0x000fda0000703f70 */
[----:B------:R-:W-:Y:S05]  /*0a70*/  @P0 BRA `(.L_x_14) ;  /* 0x00000004004c0947 */ /* 0x000fea0003800000 */
[----:B------:R-:W-:-:S13]  /*0a80*/  LOP3.LUT P0, RZ, R3, 0x7fffffff, R0, 0xc8, !PT ;  /* 0x7fffffff03ff7812 */ /* 0x000fda000780c800 */
[----:B------:R-:W-:Y:S05]  /*0a90*/  @!P0 BRA `(.L_x_15) ;  /* 0x00000004003c8947 */ /* 0x000fea0003800000 */
[C---:B------:R-:W-:Y:S02]  /*0aa0*/  FSETP.NEU.FTZ.AND P2, PT, |R0|.reuse, +INF , PT ;  /* 0x7f8000000000780b */ /* 0x040fe40003f5d200 */
[----:B------:R-:W-:Y:S02]  /*0ab0*/  FSETP.NEU.FTZ.AND P1, PT, |R3|, +INF , PT ;  /* 0x7f8000000300780b */ /* 0x000fe40003f3d200 */
[----:B------:R-:W-:-:S11]  /*0ac0*/  FSETP.NEU.FTZ.AND P0, PT, |R0|, +INF , PT ;  /* 0x7f8000000000780b */ /* 0x000fd60003f1d200 */
[----:B------:R-:W-:Y:S05]  /*0ad0*/  @!P1 BRA !P2, `(.L_x_15) ;  /* 0x00000004002c9947 */ /* 0x000fea0005000000 */
[----:B------:R-:W-:-:S04]  /*0ae0*/  LOP3.LUT P2, RZ, R0, 0x7fffffff, RZ, 0xc0, !PT ;  /* 0x7fffffff00ff7812 */ /* 0x000fc8000784c0ff */
[----:B------:R-:W-:-:S13]  /*0af0*/  PLOP3.LUT P1, PT, P1, P2, PT, 0x2f, 0xf2 ;  /* 0x0000000000f2781c */ /* 0x000fda0000f24577 */
[----:B------:R-:W-:Y:S05]  /*0b00*/  @P1 BRA `(.L_x_16) ;  /* 0x0000000400181947 */ /* 0x000fea0003800000 */
[----:B------:R-:W-:-:S04]  /*0b10*/  LOP3.LUT P1, RZ, R3, 0x7fffffff, RZ, 0xc0, !PT ;  /* 0x7fffffff03ff7812 */ /* 0x000fc8000782c0ff */
[----:B------:R-:W-:-:S13]  /*0b20*/  PLOP3.LUT P0, PT, P0, P1, PT, 0x2f, 0xf2 ;  /* 0x0000000000f2781c */ /* 0x000fda0000702577 */
[----:B------:R-:W-:Y:S05]  /*0b30*/  @P0 BRA `(.L_x_17) ;  /* 0x0000000400000947 */ /* 0x000fea0003800000 */
[----:B------:R-:W-:Y:S02]  /*0b40*/  ISETP.GE.AND P0, PT, R14, RZ, PT ;  /* 0x000000ff0e00720c */ /* 0x000fe40003f06270 */
[----:B------:R-:W-:-:S11]  /*0b50*/  ISETP.GE.AND P1, PT, R15, RZ, PT ;  /* 0x000000ff0f00720c */ /* 0x000fd60003f26270 */
[----:B------:R-:W-:Y:S01]  /*0b60*/  @P0 MOV R11, RZ ;  /* 0x000000ff000b0202 */ /* 0x000fe20000000f00 */
[----:B------:R-:W-:Y:S02]  /*0b70*/  @!P0 IMAD.MOV.U32 R11, RZ, RZ, -0x40 ;  /* 0xffffffc0ff0b8424 */ /* 0x000fe400078e00ff */
[----:B------:R-:W-:Y:S01]  /*0b80*/  @!P0 FFMA R0, R0, 1.84467440737095516160e+19, RZ ;  /* 0x5f80000000008823 */ /* 0x000fe200000000ff */
[----:B------:R-:W-:Y:S02]  /*0b90*/  @!P1 FFMA R3, R3, 1.84467440737095516160e+19, RZ ;  /* 0x5f80000003039823 */ /* 0x000fe400000000ff */
[----:B------:R-:W-:-:S07]  /*0ba0*/  @!P1 IADD3 R11, PT, PT, R11, 0x40, RZ ;  /* 0x000000400b0b9810 */ /* 0x000fce0007ffe0ff */
.L_x_13:
[----:B------:R-:W-:Y:S01]  /*0bb0*/  LEA R14, R13, 0xc0800000, 0x17 ;  /* 0xc08000000d0e7811 */ /* 0x000fe200078eb8ff */
[----:B------:R-:W-:Y:S03]  /*0bc0*/  BSSY.RECONVERGENT B2, `(.L_x_18) ;  /* 0x0000036000027945 */ /* 0x000fe60003800200 */
[----:B------:R-:W-:Y:S01]  /*0bd0*/  IADD3 R14, PT, PT, -R14, R3, RZ ;  /* 0x000000030e0e7210 */ /* 0x000fe20007ffe1ff */
[----:B------:R-:W-:-:S03]  /*0be0*/  VIADD R3, R16, 0xffffff81 ;  /* 0xffffff8110037836 */ /* 0x000fc60000000000 */
[----:B------:R0:W1:Y:S01]  /*0bf0*/  MUFU.RCP R15, R14 ;  /* 0x0000000e000f7308 */ /* 0x0000620000001000 */
[----:B------:R-:W-:Y:S01]  /*0c00*/  FADD.FTZ R17, -R14, -RZ ;  /* 0x800000ff0e117221 */ /* 0x000fe20000010100 */
[C---:B------:R-:W-:Y:S01]  /*0c10*/  IMAD R0, R3.reuse, -0x800000, R0 ;  /* 0xff80000003007824 */ /* 0x040fe200078e0200 */
[----:B0-----:R-:W-:-:S04]  /*0c20*/  IADD3 R14, PT, PT, R3, 0x7f, -R13 ;  /* 0x0000007f030e7810 */ /* 0x001fc80007ffe80d */
[----:B------:R-:W-:Y:S01]  /*0c30*/  IADD3 R14, PT, PT, R14, R11, RZ ;  /* 0x0000000b0e0e7210 */ /* 0x000fe20007ffe0ff */
[----:B-1----:R-:W-:-:S04]  /*0c40*/  FFMA R16, R15, R17, 1 ;  /* 0x3f8000000f107423 */ /* 0x002fc80000000011 */
[----:B------:R-:W-:-:S04]  /*0c50*/  FFMA R18, R15, R16, R15 ;  /* 0x000000100f127223 */ /* 0x000fc8000000000f */
[----:B------:R-:W-:-:S04]  /*0c60*/  FFMA R15, R0, R18, RZ ;  /* 0x00000012000f7223 */ /* 0x000fc800000000ff */
[----:B------:R-:W-:-:S04]  /*0c70*/  FFMA R16, R17, R15, R0 ;  /* 0x0000000f11107223 */ /* 0x000fc80000000000 */
[----:B------:R-:W-:-:S04]  /*0c80*/  FFMA R15, R18, R16, R15 ;  /* 0x00000010120f7223 */ /* 0x000fc8000000000f */
[----:B------:R-:W-:-:S04]  /*0c90*/  FFMA R16, R17, R15, R0 ;  /* 0x0000000f11107223 */ /* 0x000fc80000000000 */
[----:B------:R-:W-:-:S05]  /*0ca0*/  FFMA R0, R18, R16, R15 ;  /* 0x0000001012007223 */ /* 0x000fca000000000f */
[----:B------:R-:W-:-:S04]  /*0cb0*/  SHF.R.U32.HI R3, RZ, 0x17, R0 ;  /* 0x00000017ff037819 */ /* 0x000fc80000011600 */
[----:B------:R-:W-:-:S04]  /*0cc0*/  LOP3.LUT R3, R3, 0xff, RZ, 0xc0, !PT ;  /* 0x000000ff03037812 */ /* 0x000fc800078ec0ff */
[----:B------:R-:W-:-:S05]  /*0cd0*/  IADD3 R13, PT, PT, R3, R14, RZ ;  /* 0x0000000e030d7210 */ /* 0x000fca0007ffe0ff */
[----:B------:R-:W-:-:S05]  /*0ce0*/  VIADD R3, R13, 0xffffffff ;  /* 0xffffffff0d037836 */ /* 0x000fca0000000000 */
[----:B------:R-:W-:-:S13]  /*0cf0*/  ISETP.GE.U32.AND P0, PT, R3, 0xfe, PT ;  /* 0x000000fe0300780c */ /* 0x000fda0003f06070 */
[----:B------:R-:W-:Y:S05]  /*0d00*/  @!P0 BRA `(.L_x_19) ;  /* 0x0000000000808947 */ /* 0x000fea0003800000 */
[----:B------:R-:W-:-:S13]  /*0d10*/  ISETP.GT.AND P0, PT, R13, 0xfe, PT ;  /* 0x000000fe0d00780c */ /* 0x000fda0003f04270 */
[----:B------:R-:W-:Y:S05]  /*0d20*/  @P0 BRA `(.L_x_20) ;  /* 0x00000000006c0947 */ /* 0x000fea0003800000 */
[----:B------:R-:W-:-:S13]  /*0d30*/  ISETP.GE.AND P0, PT, R13, 0x1, PT ;  /* 0x000000010d00780c */ /* 0x000fda0003f06270 */
[----:B------:R-:W-:Y:S05]  /*0d40*/  @P0 BRA `(.L_x_21) ;  /* 0x0000000000740947 */ /* 0x000fea0003800000 */
[----:B------:R-:W-:Y:S02]  /*0d50*/  ISETP.GE.AND P0, PT, R13, -0x18, PT ;  /* 0xffffffe80d00780c */ /* 0x000fe40003f06270 */
[----:B------:R-:W-:-:S11]  /*0d60*/  LOP3.LUT R0, R0, 0x80000000, RZ, 0xc0, !PT ;  /* 0x8000000000007812 */ /* 0x000fd600078ec0ff */
[----:B------:R-:W-:Y:S05]  /*0d70*/  @!P0 BRA `(.L_x_21) ;  /* 0x0000000000688947 */ /* 0x000fea0003800000 */
[CCC-:B------:R-:W-:Y:S01]  /*0d80*/  FFMA.RZ R3, R18.reuse, R16.reuse, R15.reuse ;  /* 0x0000001012037223 */ /* 0x1c0fe2000000c00f */
[CCC-:B------:R-:W-:Y:S01]  /*0d90*/  FFMA.RM R14, R18.reuse, R16.reuse, R15.reuse ;  /* 0x00000010120e7223 */ /* 0x1c0fe2000000400f */
[C---:B------:R-:W-:Y:S02]  /*0da0*/  ISETP.NE.AND P2, PT, R13.reuse, RZ, PT ;  /* 0x000000ff0d00720c */ /* 0x040fe40003f45270 */
[----:B------:R-:W-:Y:S02]  /*0db0*/  ISETP.NE.AND P1, PT, R13, RZ, PT ;  /* 0x000000ff0d00720c */ /* 0x000fe40003f25270 */
[----:B------:R-:W-:Y:S01]  /*0dc0*/  LOP3.LUT R11, R3, 0x7fffff, RZ, 0xc0, !PT ;  /* 0x007fffff030b7812 */ /* 0x000fe200078ec0ff */
[----:B------:R-:W-:Y:S01]  /*0dd0*/  FFMA.RP R3, R18, R16, R15 ;  /* 0x0000001012037223 */ /* 0x000fe2000000800f */
[----:B------:R-:W-:Y:S02]  /*0de0*/  IADD3 R16, PT, PT, R13, 0x20, RZ ;  /* 0x000000200d107810 */ /* 0x000fe40007ffe0ff */
[----:B------:R-:W-:-:S02]  /*0df0*/  LOP3.LUT R11, R11, 0x800000, RZ, 0xfc, !PT ;  /* 0x008000000b0b7812 */ /* 0x000fc400078efcff */
[----:B------:R-:W-:Y:S02]  /*0e00*/  IADD3 R13, PT, PT, -R13, RZ, RZ ;  /* 0x000000ff0d0d7210 */ /* 0x000fe40007ffe1ff */
[----:B------:R-:W-:Y:S02]  /*0e10*/  SHF.L.U32 R16, R11, R16, RZ ;  /* 0x000000100b107219 */ /* 0x000fe400000006ff */
[----:B------:R-:W-:Y:S02]  /*0e20*/  FSETP.NEU.FTZ.AND P0, PT, R3, R14, PT ;  /* 0x0000000e0300720b */ /* 0x000fe40003f1d000 */
[----:B------:R-:W-:Y:S02]  /*0e30*/  SEL R14, R13, RZ, P2 ;  /* 0x000000ff0d0e7207 */ /* 0x000fe40001000000 */
[----:B------:R-:W-:Y:S02]  /*0e40*/  ISETP.NE.AND P1, PT, R16, RZ, P1 ;  /* 0x000000ff1000720c */ /* 0x000fe40000f25270 */
[----:B------:R-:W-:-:S02]  /*0e50*/  SHF.R.U32.HI R14, RZ, R14, R11 ;  /* 0x0000000eff0e7219 */ /* 0x000fc4000001160b */
[----:B------:R-:W-:Y:S02]  /*0e60*/  PLOP3.LUT P0, PT, P0, P1, PT, 0xf8, 0x8f ;  /* 0x00000000008f781c */ /* 0x000fe40000703f70 */
[----:B------:R-:W-:Y:S02]  /*0e70*/  SHF.R.U32.HI R16, RZ, 0x1, R14 ;  /* 0x00000001ff107819 */ /* 0x000fe4000001160e */
[----:B------:R-:W-:-:S04]  /*0e80*/  SEL R3, RZ, 0x1, !P0 ;  /* 0x00000001ff037807 */ /* 0x000fc80004000000 */
[----:B------:R-:W-:-:S04]  /*0e90*/  LOP3.LUT R3, R3, 0x1, R16, 0xf8, !PT ;  /* 0x0000000103037812 */ /* 0x000fc800078ef810 */
[----:B------:R-:W-:-:S05]  /*0ea0*/  LOP3.LUT R3, R3, R14, RZ, 0xc0, !PT ;  /* 0x0000000e03037212 */ /* 0x000fca00078ec0ff */
[----:B------:R-:W-:-:S05]  /*0eb0*/  IMAD.IADD R3, R16, 0x1, R3 ;  /* 0x0000000110037824 */ /* 0x000fca00078e0203 */
[----:B------:R-:W-:Y:S01]  /*0ec0*/  LOP3.LUT R0, R3, R0, RZ, 0xfc, !PT ;  /* 0x0000000003007212 */ /* 0x000fe200078efcff */
[----:B------:R-:W-:Y:S06]  /*0ed0*/  BRA `(.L_x_21) ;  /* 0x0000000000107947 */ /* 0x000fec0003800000 */
.L_x_20:
[----:B------:R-:W-:-:S04]  /*0ee0*/  LOP3.LUT R0, R0, 0x80000000, RZ, 0xc0, !PT ;  /* 0x8000000000007812 */ /* 0x000fc800078ec0ff */
[----:B------:R-:W-:Y:S01]  /*0ef0*/  LOP3.LUT R0, R0, 0x7f800000, RZ, 0xfc, !PT ;  /* 0x7f80000000007812 */ /* 0x000fe200078efcff */
[----:B------:R-:W-:Y:S06]  /*0f00*/  BRA `(.L_x_21) ;  /* 0x0000000000047947 */ /* 0x000fec0003800000 */
.L_x_19:
[----:B------:R-:W-:-:S07]  /*0f10*/  LEA R0, R14, R0, 0x17 ;  /* 0x000000000e007211 */ /* 0x000fce00078eb8ff */
.L_x_21:
[----:B------:R-:W-:Y:S05]  /*0f20*/  BSYNC.RECONVERGENT B2 ;  /* 0x0000000000027941 */ /* 0x000fea0003800200 */
.L_x_18:
[----:B------:R-:W-:Y:S05]  /*0f30*/  BRA `(.L_x_22) ;  /* 0x0000000000207947 */ /* 0x000fea0003800000 */
.L_x_17:
[----:B------:R-:W-:-:S04]  /*0f40*/  LOP3.LUT R0, R3, 0x80000000, R0, 0x48, !PT ;  /* 0x8000000003007812 */ /* 0x000fc800078e4800 */
[----:B------:R-:W-:Y:S01]  /*0f50*/  LOP3.LUT R0, R0, 0x7f800000, RZ, 0xfc, !PT ;  /* 0x7f80000000007812 */ /* 0x000fe200078efcff */
[----:B------:R-:W-:Y:S06]  /*0f60*/  BRA `(.L_x_22) ;  /* 0x0000000000147947 */ /* 0x000fec0003800000 */
.L_x_16:
[----:B------:R-:W-:Y:S01]  /*0f70*/  LOP3.LUT R0, R3, 0x80000000, R0, 0x48, !PT ;  /* 0x8000000003007812 */ /* 0x000fe200078e4800 */
[----:B------:R-:W-:Y:S06]  /*0f80*/  BRA `(.L_x_22) ;  /* 0x00000000000c7947 */ /* 0x000fec0003800000 */
.L_x_15:
[----:B------:R-:W0:Y:S01]  /*0f90*/  MUFU.RSQ R0, -QNAN ;  /* 0xffc0000000007908 */ /* 0x000e220000001400 */
[----:B------:R-:W-:Y:S05]  /*0fa0*/  BRA `(.L_x_22) ;  /* 0x0000000000047947 */ /* 0x000fea0003800000 */
.L_x_14:
[----:B------:R-:W-:-:S07]  /*0fb0*/  FADD.FTZ R0, R0, R3 ;  /* 0x0000000300007221 */ /* 0x000fce0000010000 */
.L_x_22:
[----:B------:R-:W-:Y:S05]  /*0fc0*/  BSYNC.RECONVERGENT B1 ;  /* 0x0000000000017941 */ /* 0x000fea0003800200 */
.L_x_12:
[----:B------:R-:W-:-:S04]  /*0fd0*/  HFMA2 R13, -RZ, RZ, 0, 0 ;  /* 0x00000000ff0d7431 */ /* 0x000fc800000001ff */
[----:B0-----:R-:W-:Y:S05]  /*0fe0*/  RET.REL.NODEC R12 `(_Z12softmax_vec4ILi32EEvPfS0_S0_i) ;  /* 0xfffffff00c047950 */ /* 0x001fea0003c3ffff */
.L_x_23:
[----:B------:R-:W-:-:S00]  /*0ff0*/  BRA `(.L_x_23) ;  /* 0xfffffffc00fc7947 */ /* 0x000fc0000383ffff */
[----:B------:R-:W-:-:S00]  /*1000*/  NOP ;  /* 0x0000000000007918 */ /* 0x000fc00000000000 */
[----:B------:R-:W-:-:S00]  /*1010*/  NOP ;  /* 0x0000000000007918 */ /* 0x000fc00000000000 */
[----:B------:R-:W-:-:S00]  /*1020*/  NOP ;  /* 0x0000000000007918 */ /* 0x000fc00000000000 */
[----:B------:R-:W-:-:S00]  /*1030*/  NOP ;  /* 0x0000000000007918 */ /* 0x000fc00000000000 */
[----:B------:R-:W-:-:S00]  /*1040*/  NOP ;  /* 0x0000000000007918 */ /* 0x000fc00000000000 */
[----:B------:R-:W-:-:S00]  /*1050*/  NOP ;  /* 0x0000000000007918 */ /* 0x000fc00000000000 */
[----:B------:R-:W-:-:S00]  /*1060*/  NOP ;  /* 0x0000000000007918 */ /* 0x000fc00000000000 */
[----:B------:R-:W-:-:S00]  /*1070*/  NOP ;  /* 0x0000000000007918 */ /* 0x000fc00000000000 */
.L_x_40:


//--------------------- .text._Z7softmaxILi128EEvPfS0_S0_i --------------------------
	.section	.text._Z7softmaxILi128EEvPfS0_S0_i,"ax",@progbits
	.align	128
        .global         _Z7softmaxILi128EEvPfS0_S0_i
        .type           _Z7softmaxILi128EEvPfS0_S0_i,@function
        .size           _Z7softmaxILi128EEvPfS0_S0_i,(.L_x_41 - _Z7softmaxILi128EEvPfS0_S0_i)
        .other          _Z7softmaxILi128EEvPfS0_S0_i,@"STO_CUDA_ENTRY STV_DEFAULT"
_Z7softmaxILi128EEvPfS0_S0_i:
.text._Z7softmaxILi128EEvPfS0_S0_i:
[----:B------:R-:W-:Y:S01]  /*0000*/  LDC R1, c[0x0][0x37c] ;  /* 0x0000df00ff017b82 */ /* 0x000fe20000000800 */
[----:B------:R-:W0:Y:S07]  /*0010*/  S2R R0, SR_TID.X ;  /* 0x0000000000007919 */ /* 0x000e2e0000002100 */
[----:B------:R-:W0:Y:S01]  /*0020*/  S2UR UR4, SR_CTAID.X ;  /* 0x00000000000479c3 */ /* 0x000e220000002500 */
[----:B------:R-:W1:Y:S07]  /*0030*/  LDCU UR5, c[0x0][0x398] ;  /* 0x00007300ff0577ac */ /* 0x000e6e0008000800 */
[----:B------:R-:W0:Y:S02]  /*0040*/  LDC R3, c[0x0][0x360] ;  /* 0x0000d800ff037b82 */ /* 0x000e240000000800 */
[----:B0-----:R-:W-:-:S05]  /*0050*/  IMAD R2, R3, UR4, R0 ;  /* 0x0000000403027c24 */ /* 0x001fca000f8e0200 */
[----:B-1----:R-:W-:Y:S01]  /*0060*/  ISETP.GE.AND P0, PT, R2, UR5, PT ;  /* 0x0000000502007c0c */ /* 0x002fe2000bf06270 */
[----:B------:R-:W0:-:S12]  /*0070*/  LDCU.64 UR4, c[0x0][0x358] ;  /* 0x00006b00ff0477ac */ /* 0x000e180008000a00 */
[----:B------:R-:W1:Y:S02]  /*0080*/  @!P0 LDC.64 R4, c[0x0][0x380] ;  /* 0x0000e000ff048b82 */ /* 0x000e640000000a00 */
[----:B-1----:R-:W-:-:S06]  /*0090*/  @!P0 IMAD.WIDE R4, R2, 0x4, R4 ;  /* 0x0000000402048825 */ /* 0x002fcc00078e0204 */
[----:B0-----:R-:W2:Y:S01]  /*00a0*/  @!P0 LDG.E R4, desc[UR4][R4.64] ;  /* 0x0000000404048981 */ /* 0x001ea2000c1e1900 */
[----:B------:R-:W-:Y:S01]  /*00b0*/  @!P0 IMAD.MOV.U32 R3, RZ, RZ, 0x3bbb989d ;  /* 0x3bbb989dff038424 */ /* 0x000fe200078e00ff */
[----:B------:R-:W-:Y:S01]  /*00c0*/  BSSY.RECONVERGENT B0, `(.L_x_24) ;  /* 0x000002b000007945 */ /* 0x000fe20003800200 */
[----:B------:R-:W-:Y:S02]  /*00d0*/  @!P0 IMAD.MOV.U32 R6, RZ, RZ, 0x437c0000 ;  /* 0x437c0000ff068424 */ /* 0x000fe400078e00ff */
[----:B--2---:R-:W-:-:S04]  /*00e0*/  @!P0 FFMA.SAT R3, R4, R3, 0.5 ;  /* 0x3f00000004038423 */ /* 0x004fc80000002003 */
[----:B------:R-:W-:-:S04]  /*00f0*/  @!P0 FFMA.RM R6, R3, R6, 12582913 ;  /* 0x4b40000103068423 */ /* 0x000fc80000004006 */
[C---:B------:R-:W-:Y:S01]  /*0100*/  @!P0 FADD R3, R6.reuse, -12583039 ;  /* 0xcb40007f06038421 */ /* 0x040fe20000000000 */
[----:B------:R-:W-:-:S03]  /*0110*/  @!P0 IMAD.SHL.U32 R6, R6, 0x800000, RZ ;  /* 0x0080000006068824 */ /* 0x000fc600078e00ff */
[----:B------:R-:W-:-:S04]  /*0120*/  @!P0 FFMA R3, R4, 1.4426950216293334961, -R3 ;  /* 0x3fb8aa3b04038823 */ /* 0x000fc80000000803 */
[----:B------:R-:W-:Y:S01]  /*0130*/  @!P0 FFMA R7, R4, 1.925963033500011079e-08, R3 ;  /* 0x32a5706004078823 */ /* 0x000fe20000000003 */
[----:B------:R-:W-:-:S05]  /*0140*/  IMAD.MOV.U32 R3, RZ, RZ, RZ ;  /* 0x000000ffff037224 */ /* 0x000fca00078e00ff */
[----:B------:R-:W0:Y:S02]  /*0150*/  @!P0 MUFU.EX2 R7, R7 ;  /* 0x0000000700078308 */ /* 0x000e240000000800 */
[----:B0-----:R-:W-:-:S05]  /*0160*/  @!P0 FMUL R3, R6, R7 ;  /* 0x0000000706038220 */ /* 0x001fca0000400000 */
[----:B------:R-:W0:Y:S02]  /*0170*/  SHFL.BFLY PT, R4, R3, 0x10, 0x1f ;  /* 0x0e001f0003047f89 */ /* 0x000e2400000e0000 */
[----:B0-----:R-:W-:-:S05]  /*0180*/  FADD R5, R4, R3 ;  /* 0x0000000304057221 */ /* 0x001fca0000000000 */
[----:B------:R-:W0:Y:S02]  /*0190*/  SHFL.BFLY PT, R4, R5, 0x8, 0x1f ;  /* 0x0d001f0005047f89 */ /* 0x000e2400000e0000 */
[----:B0-----:R-:W-:Y:S01]  /*01a0*/  FADD R6, R5, R4 ;  /* 0x0000000405067221 */ /* 0x001fe20000000000 */
[----:B------:R-:W-:-:S04]  /*01b0*/  LOP3.LUT P1, R4, R0, 0x1f, RZ, 0xc0, !PT ;  /* 0x0000001f00047812 */ /* 0x000fc8000782c0ff */
[----:B------:R-:W0:Y:S01]  /*01c0*/  SHFL.BFLY PT, R9, R6, 0x4, 0x1f ;  /* 0x0c801f0006097f89 */ /* 0x000e2200000e0000 */
[----:B------:R-:W-:-:S08]  /*01d0*/  ISETP.GT.U32.AND P2, PT, R4, 0x3, PT ;  /* 0x000000030400780c */ /* 0x000fd00003f44070 */
[----:B------:R-:W1:Y:S01]  /*01e0*/  @!P1 S2R R10, SR_CgaCtaId ;  /* 0x00000000000a9919 */ /* 0x000e620000008800 */
[----:B------:R-:W-:-:S04]  /*01f0*/  @!P1 MOV R5, 0x400 ;  /* 0x0000040000059802 */ /* 0x000fc80000000f00 */
[----:B------:R-:W2:Y:S01]  /*0200*/  @!P2 S2R R12, SR_CgaCtaId ;  /* 0x00000000000ca919 */ /* 0x000ea20000008800 */
[----:B------:R-:W-:Y:S01]  /*0210*/  @!P2 MOV R11, 0x400 ;  /* 0x00000400000ba802 */ /* 0x000fe20000000f00 */
[----:B0-----:R-:W-:-:S05]  /*0220*/  FADD R9, R6, R9 ;  /* 0x0000000906097221 */ /* 0x001fca0000000000 */
[----:B------:R-:W0:Y:S01]  /*0230*/  SHFL.BFLY PT, R8, R9, 0x2, 0x1f ;  /* 0x0c401f0009087f89 */ /* 0x000e2200000e0000 */
[----:B-1----:R-:W-:-:S04]  /*0240*/  @!P1 LEA R5, R10, R5, 0x18 ;  /* 0x000000050a059211 */ /* 0x002fc800078ec0ff */
[----:B------:R-:W-:Y:S02]  /*0250*/  @!P1 LEA.HI R5, R0, R5, RZ, 0x1d ;  /* 0x0000000500059211 */ /* 0x000fe400078fe8ff */
[----:B--2---:R-:W-:-:S05]  /*0260*/  @!P2 LEA R11, R12, R11, 0x18 ;  /* 0x0000000b0c0ba211 */ /* 0x004fca00078ec0ff */
[----:B------:R-:W-:Y:S02]  /*0270*/  @!P2 IMAD R6, R4, 0x4, R11 ;  /* 0x000000040406a824 */ /* 0x000fe400078e020b */
[----:B0-----:R-:W-:Y:S01]  /*0280*/  FADD R8, R9, R8 ;  /* 0x0000000809087221 */ /* 0x001fe20000000000 */
[----:B------:R-:W-:-:S04]  /*0290*/  IMAD.MOV.U32 R4, RZ, RZ, RZ ;  /* 0x000000ffff047224 */ /* 0x000fc800078e00ff */
[----:B------:R-:W0:Y:S02]  /*02a0*/  SHFL.BFLY PT, R7, R8, 0x1, 0x1f ;  /* 0x0c201f0008077f89 */ /* 0x000e2400000e0000 */
[----:B0-----:R-:W-:-:S05]  /*02b0*/  FADD R10, R8, R7 ;  /* 0x00000007080a7221 */ /* 0x001fca0000000000 */
[----:B------:R-:W-:Y:S01]  /*02c0*/  @!P1 STS [R5], R10 ;  /* 0x0000000a05009388 */ /* 0x000fe20000000800 */
[----:B------:R-:W-:Y:S01]  /*02d0*/  BAR.SYNC.DEFER_BLOCKING 0x0 ;  /* 0x0000000000007b1d */ /* 0x000fe20000010000 */
[----:B------:R-:W-:-:S05]  /*02e0*/  ISETP.NE.AND P1, PT, R0, RZ, PT ;  /* 0x000000ff0000720c */ /* 0x000fca0003f25270 */
[----:B------:R-:W0:Y:S04]  /*02f0*/  @!P2 LDS R4, [R6] ;  /* 0x000000000604a984 */ /* 0x000e280000000800 */
[----:B0-----:R-:W0:Y:S02]  /*0300*/  SHFL.BFLY PT, R7, R4, 0x2, 0x1f ;  /* 0x0c401f0004077f89 */ /* 0x001e2400000e0000 */
[----:B0-----:R-:W-:-:S05]  /*0310*/  FADD R7, R7, R4 ;  /* 0x0000000407077221 */ /* 0x001fca0000000000 */
[----:B------:R-:W0:Y:S02]  /*0320*/  SHFL.BFLY PT, R8, R7, 0x1, 0x1f ;  /* 0x0c201f0007087f89 */ /* 0x000e2400000e0000 */
[----:B0-----:R-:W-:Y:S01]  /*0330*/  FADD R9, R7, R8 ;  /* 0x0000000807097221 */ /* 0x001fe20000000000 */
[----:B------:R-:W-:Y:S06]  /*0340*/  @P1 BRA `(.L_x_25) ;  /* 0x0000000000081947 */ /* 0x000fec0003800000 */
[----:B------:R-:W0:Y:S02]  /*0350*/  LDC.64 R4, c[0x0][0x390] ;  /* 0x0000e400ff047b82 */ /* 0x000e240000000a00 */
[----:B0-----:R0:W5:Y:S02]  /*0360*/  ATOMG.E.ADD.F32.FTZ.RN.STRONG.GPU PT, RZ, desc[UR4][R4.64], R9 ;  /* 0x8000000904ff79a3 */ /* 0x001164000c1ef304 */
.L_x_25:
[----:B------:R-:W-:Y:S05]  /*0370*/  BSYNC.RECONVERGENT B0 ;  /* 0x0000000000007941 */ /* 0x000fea0003800200 */
.L_x_24:
[----:B------:R-:W-:Y:S06]  /*0380*/  MEMBAR.SC.GPU ;  /* 0x0000000000007992 */ /* 0x000fec0000002000 */
[----:B------:R-:W-:-:S00]  /*0390*/  ERRBAR ;  /* 0x00000000000079ab */ /* 0x000fc00000000000 */
[----:B------:R-:W-:Y:S06]  /*03a0*/  CGAERRBAR ;  /* 0x00000000000075ab */ /* 0x000fec0000000000 */
[----:B------:R-:W-:Y:S01]  /*03b0*/  CCTL.IVALL ;  /* 0x00000000ff00798f */ /* 0x000fe20002000000 */
[----:B------:R-:W-:Y:S05]  /*03c0*/  @P0 EXIT ;  /* 0x000000000000094d */ /* 0x000fea0003800000 */
[----:B0-----:R-:W0:Y:S02]  /*03d0*/  LDC.64 R4, c[0x0][0x390] ;  /* 0x0000e400ff047b82 */ /* 0x001e240000000a00 */
        /* <DEDUP_REMOVED lines=10> */
[----:B------:R-:W-:-:S07]  /*0480*/  MOV R4, 0x4a0 ;  /* 0x000004a000047802 */ /* 0x000fce0000000f00 */
[----:B-----5:R-:W-:Y:S05]  /*0490*/  CALL.REL.NOINC `($__internal_1_$__cuda_sm3x_div_rn_noftz_f32_slowpath) ;  /* 0x0000000000187944 */ /* 0x020fea0003c00000 */
[----:B------:R-:W-:-:S07]  /*04a0*/  IMAD.MOV.U32 R7, RZ, RZ, R0 ;  /* 0x000000ffff077224 */ /* 0x000fce00078e0000 */
.L_x_27:
[----:B------:R-:W-:Y:S05]  /*04b0*/  BSYNC.RECONVERGENT B0 ;  /* 0x0000000000007941 */ /* 0x000fea0003800200 */
.L_x_26:
[----:B------:R-:W0:Y:S02]  /*04c0*/  LDC.64 R4, c[0x0][0x388] ;  /* 0x0000e200ff047b82 */ /* 0x000e240000000a00 */
[----:B0-----:R-:W-:-:S05]  /*04d0*/  IMAD.WIDE R2, R2, 0x4, R4 ;  /* 0x0000000402027825 */ /* 0x001fca00078e0204 */
[----:B------:R-:W-:Y:S01]  /*04e0*/  STG.E desc[UR4][R2.64], R7 ;  /* 0x0000000702007986 */ /* 0x000fe2000c101904 */
[----:B------:R-:W-:Y:S05]  /*04f0*/  EXIT ;  /* 0x000000000000794d */ /* 0x000fea0003800000 */
        .weak           $__internal_1_$__cuda_sm3x_div_rn_noftz_f32_slowpath
        .type           $__internal_1_$__cuda_sm3x_div_rn_noftz_f32_slowpath,@function
        .size           $__internal_1_$__cuda_sm3x_div_rn_noftz_f32_slowpath,(.L_x_41 - $__internal_1_$__cuda_sm3x_div_rn_noftz_f32_slowpath)
$__internal_1_$__cuda_sm3x_div_rn_noftz_f32_slowpath:
[----:B------:R-:W-:Y:S01]  /*0500*/  SHF.R.U32.HI R5, RZ, 0x17, R6 ;  /* 0x00000017ff057819 */ /* 0x000fe20000011606 */
[----:B------:R-:W-:Y:S01]  /*0510*/  BSSY.RECONVERGENT B1, `(.L_x_28) ;  /* 0x0000063000017945 */ /* 0x000fe20003800200 */
[----:B------:R-:W-:Y:S02]  /*0520*/  SHF.R.U32.HI R0, RZ, 0x17, R3 ;  /* 0x00000017ff007819 */ /* 0x000fe40000011603 */
[----:B------:R-:W-:Y:S02]  /*0530*/  LOP3.LUT R5, R5, 0xff, RZ, 0xc0, !PT ;  /* 0x000000ff05057812 */ /* 0x000fe400078ec0ff */
[----:B------:R-:W-:-:S03]  /*0540*/  LOP3.LUT R10, R0, 0xff, RZ, 0xc0, !PT ;  /* 0x000000ff000a7812 */ /* 0x000fc600078ec0ff */
[----:B------:R-:W-:Y:S02]  /*0550*/  VIADD R8, R5, 0xffffffff ;  /* 0xffffffff05087836 */ /* 0x000fe40000000000 */
[----:B------:R-:W-:-:S03]  /*0560*/  VIADD R9, R10, 0xffffffff ;  /* 0xffffffff0a097836 */ /* 0x000fc60000000000 */
[----:B------:R-:W-:-:S04]  /*0570*/  ISETP.GT.U32.AND P0, PT, R8, 0xfd, PT ;  /* 0x000000fd0800780c */ /* 0x000fc80003f04070 */
[----:B------:R-:W-:-:S13]  /*0580*/  ISETP.GT.U32.OR P0, PT, R9, 0xfd, P0 ;  /* 0x000000fd0900780c */ /* 0x000fda0000704470 */
[----:B------:R-:W-:Y:S01]  /*0590*/  @!P0 IMAD.MOV.U32 R7, RZ, RZ, RZ ;  /* 0x000000ffff078224 */ /* 0x000fe200078e00ff */
[----:B------:R-:W-:Y:S06]  /*05a0*/  @!P0 BRA `(.L_x_29) ;  /* 0x0000000000608947 */ /* 0x000fec0003800000 */
[----:B------:R-:W-:Y:S01]  /*05b0*/  FSETP.GTU.FTZ.AND P0, PT, |R3|, +INF , PT ;  /* 0x7f8000000300780b */ /* 0x000fe20003f1c200 */
[----:B------:R-:W-:Y:S01]  /*05c0*/  IMAD.MOV.U32 R0, RZ, RZ, R6 ;  /* 0x000000ffff007224 */ /* 0x000fe200078e0006 */
        /* <DEDUP_REMOVED lines=17> */
[----:B------:R-:W-:Y:S01]  /*06e0*/  @P0 IMAD.MOV.U32 R7, RZ, RZ, RZ ;  /* 0x000000ffff070224 */ /* 0x000fe200078e00ff */
[----:B------:R-:W-:Y:S01]  /*06f0*/  @!P0 MOV R7, 0xffffffc0 ;  /* 0xffffffc000078802 */ /* 0x000fe20000000f00 */
[----:B------:R-:W-:Y:S01]  /*0700*/  @!P0 FFMA R3, R3, 1.84467440737095516160e+19, RZ ;  /* 0x5f80000003038823 */ /* 0x000fe200000000ff */
[----:B------:R-:W-:-:S03]  /*0710*/  @!P1 FFMA R6, R0, 1.84467440737095516160e+19, RZ ;  /* 0x5f80000000069823 */ /* 0x000fc600000000ff */
[----:B------:R-:W-:-:S07]  /*0720*/  @!P1 VIADD R7, R7, 0x40 ;  /* 0x0000004007079836 */ /* 0x000fce0000000000 */
.L_x_29:
[----:B------:R-:W-:Y:S01]  /*0730*/  LEA R9, R5, 0xc0800000, 0x17 ;  /* 0xc080000005097811 */ /* 0x000fe200078eb8ff */
[----:B------:R-:W-:Y:S04]  /*0740*/  BSSY.RECONVERGENT B2, `(.L_x_34) ;  /* 0x0000036000027945 */ /* 0x000fe80003800200 */
[----:B------:R-:W-:Y:S02]  /*0750*/  IMAD.IADD R9, R6, 0x1, -R9 ;  /* 0x0000000106097824 */ /* 0x000fe400078e0a09 */
[----:B------:R-:W-:Y:S02]  /*0760*/  VIADD R6, R10, 0xffffff81 ;  /* 0xffffff810a067836 */ /* 0x000fe40000000000 */
[----:B------:R-:W0:Y:S01]  /*0770*/  MUFU.RCP R8, R9 ;  /* 0x0000000900087308 */ /* 0x000e220000001000 */
[----:B------:R-:W-:Y:S01]  /*0780*/  FADD.FTZ R11, -R9, -RZ ;  /* 0x800000ff090b7221 */ /* 0x000fe20000010100 */
[C---:B------:R-:W-:Y:S01]  /*0790*/  IMAD R0, R6.reuse, -0x800000, R3 ;  /* 0xff80000006007824 */ /* 0x040fe200078e0203 */
[----:B------:R-:W-:-:S05]  /*07a0*/  IADD3 R6, PT, PT, R6, 0x7f, -R5 ;  /* 0x0000007f06067810 */ /* 0x000fca0007ffe805 */
[----:B------:R-:W-:Y:S02]  /*07b0*/  IMAD.IADD R6, R6, 0x1, R7 ;  /* 0x0000000106067824 */ /* 0x000fe400078e0207 */
[----:B0-----:R-:W-:-:S04]  /*07c0*/  FFMA R13, R8, R11, 1 ;  /* 0x3f800000080d7423 */ /* 0x001fc8000000000b */
[----:B------:R-:W-:-:S04]  /*07d0*/  FFMA R10, R8, R13, R8 ;  /* 0x0000000d080a7223 */ /* 0x000fc80000000008 */
[----:B------:R-:W-:-:S04]  /*07e0*/  FFMA R3, R0, R10, RZ ;  /* 0x0000000a00037223 */ /* 0x000fc800000000ff */
[----:B------:R-:W-:-:S04]  /*07f0*/  FFMA R8, R11, R3, R0 ;  /* 0x000000030b087223 */ /* 0x000fc80000000000 */
[----:B------:R-:W-:-:S04]  /*0800*/  FFMA R13, R10, R8, R3 ;  /* 0x000000080a0d7223 */ /* 0x000fc80000000003 */
[----:B------:R-:W-:-:S04]  /*0810*/  FFMA R8, R11, R13, R0 ;  /* 0x0000000d0b087223 */ /* 0x000fc80000000000 */
[----:B------:R-:W-:-:S05]  /*0820*/  FFMA R0, R10, R8, R13 ;  /* 0x000000080a007223 */ /* 0x000fca000000000d */
[----:B------:R-:W-:-:S04]  /*0830*/  SHF.R.U32.HI R3, RZ, 0x17, R0 ;  /* 0x00000017ff037819 */ /* 0x000fc80000011600 */
[----:B------:R-:W-:-:S05]  /*0840*/  LOP3.LUT R3, R3, 0xff, RZ, 0xc0, !PT ;  /* 0x000000ff03037812 */ /* 0x000fca00078ec0ff */
[----:B------:R-:W-:-:S04]  /*0850*/  IMAD.IADD R7, R3, 0x1, R6 ;  /* 0x0000000103077824 */ /* 0x000fc800078e0206 */
        /* <DEDUP_REMOVED lines=16> */
[----:B------:R-:W-:Y:S01]  /*0960*/  IADD3 R8, PT, PT, R7, 0x20, RZ ;  /* 0x0000002007087810 */ /* 0x000fe20007ffe0ff */
[----:B------:R-:W-:Y:S01]  /*0970*/  IMAD.MOV R7, RZ, RZ, -R7 ;  /* 0x000000ffff077224 */ /* 0x000fe200078e0a07 */
[----:B------:R-:W-:-:S02]  /*0980*/  LOP3.LUT R5, R5, 0x800000, RZ, 0xfc, !PT ;  /* 0x0080000005057812 */ /* 0x000fc400078efcff */
[----:B------:R-:W-:Y:S02]  /*0990*/  FSETP.NEU.FTZ.AND P0, PT, R3, R6, PT ;  /* 0x000000060300720b */ /* 0x000fe40003f1d000 */
[----:B------:R-:W-:Y:S02]  /*09a0*/  SHF.L.U32 R8, R5, R8, RZ ;  /* 0x0000000805087219 */ /* 0x000fe400000006ff */
[----:B------:R-:W-:Y:S02]  /*09b0*/  SEL R6, R7, RZ, P2 ;  /* 0x000000ff07067207 */ /* 0x000fe40001000000 */
[----:B------:R-:W-:Y:S02]  /*09c0*/  ISETP.NE.AND P1, PT, R8, RZ, P1 ;  /* 0x000000ff0800720c */ /* 0x000fe40000f25270 */
[----:B------:R-:W-:Y:S02]  /*09d0*/  SHF.R.U32.HI R6, RZ, R6, R5 ;  /* 0x00000006ff067219 */ /* 0x000fe40000011605 */
[----:B------:R-:W-:-:S02]  /*09e0*/  PLOP3.LUT P0, PT, P0, P1, PT, 0xf8, 0x8f ;  /* 0x00000000008f781c */ /* 0x000fc40000703f70 */
[----:B------:R-:W-:Y:S02]  /*09f0*/  SHF.R.U32.HI R8, RZ, 0x1, R6 ;  /* 0x00000001ff087819 */ /* 0x000fe40000011606 */
[----:B------:R-:W-:-:S04]  /*0a00*/  SEL R3, RZ, 0x1, !P0 ;  /* 0x00000001ff037807 */ /* 0x000fc80004000000 */
[----:B------:R-:W-:-:S04]  /*0a10*/  LOP3.LUT R3, R3, 0x1, R8, 0xf8, !PT ;  /* 0x0000000103037812 */ /* 0x000fc800078ef808 */
[----:B------:R-:W-:-:S05]  /*0a20*/  LOP3.LUT R3, R3, R6, RZ, 0xc0, !PT ;  /* 0x0000000603037212 */ /* 0x000fca00078ec0ff */
[----:B------:R-:W-:-:S05]  /*0a30*/  IMAD.IADD R3, R8, 0x1, R3 ;  /* 0x0000000108037824 */ /* 0x000fca00078e0203 */
[----:B------:R-:W-:Y:S01]  /*0a40*/  LOP3.LUT R0, R3, R0, RZ, 0xfc, !PT ;  /* 0x0000000003007212 */ /* 0x000fe200078efcff */
[----:B------:R-:W-:Y:S06]  /*0a50*/  BRA `(.L_x_37) ;  /* 0x0000000000107947 */ /* 0x000fec0003800000 */
.L_x_36:
[----:B------:R-:W-:-:S04]  /*0a60*/  LOP3.LUT R0, R0, 0x80000000, RZ, 0xc0, !PT ;  /* 0x8000000000007812 */ /* 0x000fc800078ec0ff */
[----:B------:R-:W-:Y:S01]  /*0a70*/  LOP3.LUT R0, R0, 0x7f800000, RZ, 0xfc, !PT ;  /* 0x7f80000000007812 */ /* 0x000fe200078efcff */
[----:B------:R-:W-:Y:S06]  /*0a80*/  BRA `(.L_x_37) ;  /* 0x0000000000047947 */ /* 0x000fec0003800000 */
.L_x_35:
[----:B------:R-:W-:-:S07]  /*0a90*/  IMAD R0, R6, 0x800000, R0 ;  /* 0x0080000006007824 */ /* 0x000fce00078e0200 */
.L_x_37:
[----:B------:R-:W-:Y:S05]  /*0aa0*/  BSYNC.RECONVERGENT B2 ;  /* 0x0000000000027941 */ /* 0x000fea0003800200 */
.L_x_34:
[----:B------:R-:W-:Y:S05]  /*0ab0*/  BRA `(.L_x_38) ;  /* 0x0000000000207947 */ /* 0x000fea0003800000 */
.L_x_33:
[----:B------:R-:W-:-:S04]  /*0ac0*/  LOP3.LUT R0, R6, 0x80000000, R3, 0x48, !PT ;  /* 0x8000000006007812 */ /* 0x000fc800078e4803 */
[----:B------:R-:W-:Y:S01]  /*0ad0*/  LOP3.LUT R0, R0, 0x7f800000, RZ, 0xfc, !PT ;  /* 0x7f80000000007812 */ /* 0x000fe200078efcff */
[----:B------:R-:W-:Y:S06]  /*0ae0*/  BRA `(.L_x_38) ;  /* 0x0000000000147947 */ /* 0x000fec0003800000 */
.L_x_32:
[----:B------:R-:W-:Y:S01]  /*0af0*/  LOP3.LUT R0, R6, 0x80000000, R3, 0x48, !PT ;  /* 0x8000000006007812 */ /* 0x000fe200078e4803 */
[----:B------:R-:W-:Y:S06]  /*0b00*/  BRA `(.L_x_38) ;  /* 0x00000000000c7947 */ /* 0x000fec0003800000 */
.L_x_31:
[----:B------:R-:W0:Y:S01]  /*0b10*/  MUFU.RSQ R0, -QNAN ;  /* 0xffc0000000007908 */ /* 0x000e220000001400 */
[----:B------:R-:W-:Y:S05]  /*0b20*/  BRA `(.L_x_38) ;  /* 0x0000000000047947 */ /* 0x000fea0003800000 */
.L_x_30:
[----:B------:R-:W-:-:S07]  /*0b30*/  FADD.FTZ R0, R3, R0 ;  /* 0x0000000003007221 */ /* 0x000fce0000010000 */
.L_x_38:
[----:B------:R-:W-:Y:S05]  /*0b40*/  BSYNC.RECONVERGENT B1 ;  /* 0x0000000000017941 */ /* 0x000fea0003800200 */
.L_x_28:
[----:B------:R-:W-:-:S04]  /*0b50*/  IMAD.MOV.U32 R5, RZ, RZ, 0x0 ;  /* 0x00000000ff057424 */ /* 0x000fc800078e00ff */
[----:B0-----:R-:W-:Y:S05]  /*0b60*/  RET.REL.NODEC R4 `(_Z7softmaxILi128EEvPfS0_S0_i) ;  /* 0xfffffff404247950 */ /* 0x001fea0003c3ffff */
.L_x_39:
        /* <DEDUP_REMOVED lines=9> */
.L_x_41:


//--------------------- .nv.shared._Z12softmax_vec4ILi32EEvPfS0_S0_i --------------------------
	.section	.nv.shared._Z12softmax_vec4ILi32EEvPfS0_S0_i,"aw",@nobits
	.sectionflags	@""
	.align	4
.nv.shared._Z12softmax_vec4ILi32EEvPfS0_S0_i:
	.zero		1028


//--------------------- .nv.shared.reserved.0     --------------------------
	.section	.nv.shared.reserved.0,"aw",@nobits
	.weak		__nv_reservedSMEM_offset_0_alias
	.size		__nv_reservedSMEM_offset_0_alias, 0, 64
	.other		__nv_reservedSMEM_offset_0_alias,@"STO_CUDA_RESERVED_SHARED STV_DEFAULT"
__nv_reservedSMEM_offset_0_alias:
	.zero		0
	.zero		64


//--------------------- .nv.shared._Z7softmaxILi128EEvPfS0_S0_i --------------------------
	.section	.nv.shared._Z7softmaxILi128EEvPfS0_S0_i,"aw",@nobits
	.sectionflags	@""
	.align	4
.nv.shared._Z7softmaxILi128EEvPfS0_S0_i:
	.zero		1040


//--------------------- .nv.constant0._Z12softmax_vec4ILi32EEvPfS0_S0_i --------------------------
	.section	.nv.constant0._Z12softmax_vec4ILi32EEvPfS0_S0_i,"a",@progbits
	.sectionflags	@""
	.align	4
.nv.constant0._Z12softmax_vec4ILi32EEvPfS0_S0_i:
	.zero		924


//--------------------- .nv.constant0._Z7softmaxILi128EEvPfS0_S0_i --------------------------
	.section	.nv.constant0._Z7softmaxILi128EEvPfS0_S0_i,"a",@progbits
	.sectionflags	@""
	.align	4
.nv.constant0._Z7softmaxILi128EEvPfS0_S0_i:
	.zero		924


//--------------------- SYMBOLS --------------------------

	.type		.nv.reservedSmem.offset0,@object
	.size		.nv.reservedSmem.offset0,0x4
	.type		.nv.reservedSmem.cap,@object
	.size		.nv.reservedSmem.cap,0x4
